	.target	sm_100a

	.elftype	@"ET_EXEC"


//--------------------- .note.nv.tkinfo           --------------------------
	.section	.note.nv.tkinfo,"",@"SHT_NOTE"
	.sectionflags	@"SHF_NOTE_NV_TKINFO"
	.tkinfo
        /*0018*/ 	.word	0x00000002
        /*0030*/ 	.string	""
        /*0030*/ 	.string	"ptxas"
        /*0030*/ 	.string	"Cuda compilation tools, release 13.0, V13.0.88"
        /*0030*/ 	.string	"Build cuda_13.0.r13.0/compiler.36424714_0"
        /*0030*/ 	.string	"-arch sm_100a -m 64 "



//--------------------- .note.nv.cuinfo           --------------------------
	.section	.note.nv.cuinfo,"",@"SHT_NOTE"
	.sectionflags	@"SHF_NOTE_NV_CUINFO"
        /*0018*/ 	.short	0x0002
        /*001a*/ 	.short	0x0064
        /*001c*/ 	.short	0x0082
	.zero		2


//--------------------- .nv.info                  --------------------------
	.section	.nv.info,"",@"SHT_CUDA_INFO"
	.align	4


	//----- nvinfo : EIATTR_REGCOUNT
	.align		4
        /*0000*/ 	.byte	0x04, 0x2f
        /*0002*/ 	.short	(.L_19 - .L_18)
	.align		4
.L_18:
        /*0004*/ 	.word	index@(_ZN7cutlass13device_kernelINS_4gemm6kernel13GemmUniversalIN4cute5tupleIJiiiiEEENS1_10collective13CollectiveMmaINS1_35MainloopSm100TmaUmmaWarpSpecializedILi54ELi2ELi4ENS5_IJNS4_1CILi1EEESB_SB_EEEEENS5_IJNSA_ILi64EEESE_NSA_ILi32EEEEEENS_12float_e5m2_tENS5_IJSB_llEEESH_SI_NS4_8TiledMMAINS4_8MMA_AtomIJNS4_10MMA_TraitsINS4_19SM100_MMA_F8F6F4_SSEJSH_SH_fSE_SE_NS4_17integral_constantINS4_4UMMA5MajorELSP_1EEESQ_NSN_INSO_7ScaleInELSR_0EEESS_EEEEEENS4_6LayoutISC_NS5_IJNSA_ILi0EEESW_SW_EEEEENS5_IJNS4_10UnderscoreESZ_SZ_EEEEENS4_13SM90_TMA_LOADENS4_14ComposedLayoutINS4_7SwizzleILi2ELi4ELi3EEENS4_18smem_ptr_flag_bitsILi8EEENSV_INS5_IJSE_NSA_ILi8EEEEEENS5_IJSB_SE_EEEEEEEvNS4_8identityES12_S1C_vS1D_EENS_8epilogue10collective18CollectiveEpilogueINS1F_23Sm100TmaWarpSpecializedILi1ELi1ELi32ELb0ELb0EEEJSG_NS5_IJNSV_ISE_SB_EES1K_EEESH_NS5_IJlSB_lEEESH_S1M_NS1F_6fusion15FusionCallbacksIS1J_NS1N_17LinearCombinationISH_fSH_fLNS_15FloatRoundStyleE2EEESG_S1L_JEEENS4_5SM1004TMEM4LOAD26SM100_TMEM_LOAD_16dp32b32xES12_NS13_IS15_S17_NSV_INS5_IJS18_SE_EEENS5_IJSE_SB_EEEEEEENS4_39AutoVectorizingCopyWithAssumedAlignmentILi128EEENS4_14SM90_TMA_STOREES20_S22_S22_EEEvvEEEEvNT_6ParamsE)
        /*0008*/ 	.word	0x00000078


	//----- nvinfo : EIATTR_FRAME_SIZE
	.align		4
.L_19:
        /*000c*/ 	.byte	0x04, 0x11
        /*000e*/ 	.short	(.L_21 - .L_20)
	.align		4
.L_20:
        /*0010*/ 	.word	index@($__internal_2_$__cuda_sm10x_tcgen05_guardrail_trap_unallocated_columns_being_dealloced)
        /*0014*/ 	.word	0x00000000


	//----- nvinfo : EIATTR_FRAME_SIZE
	.align		4
.L_21:
        /*0018*/ 	.byte	0x04, 0x11
        /*001a*/ 	.short	(.L_23 - .L_22)
	.align		4
.L_22:
        /*001c*/ 	.word	index@($__internal_1_$__cuda_sm10x_tcgen05_guardrail_trap_phase_invalid_during_alloc)
        /*0020*/ 	.word	0x00000000


	//----- nvinfo : EIATTR_FRAME_SIZE
	.align		4
.L_23:
        /*0024*/ 	.byte	0x04, 0x11
        /*0026*/ 	.short	(.L_25 - .L_24)
	.align		4
.L_24:
        /*0028*/ 	.word	index@($__internal_0_$__cuda_sm10x_tcgen05_guardrail_trap_col_being_dealloced_not_returned_by_alloc)
        /*002c*/ 	.word	0x00000000


	//----- nvinfo : EIATTR_FRAME_SIZE
	.align		4
.L_25:
        /*0030*/ 	.byte	0x04, 0x11
        /*0032*/ 	.short	(.L_27 - .L_26)
	.align		4
.L_26:
        /*0034*/ 	.word	index@(_ZN7cutlass13device_kernelINS_4gemm6kernel13GemmUniversalIN4cute5tupleIJiiiiEEENS1_10collective13CollectiveMmaINS1_35MainloopSm100TmaUmmaWarpSpecializedILi54ELi2ELi4ENS5_IJNS4_1CILi1EEESB_SB_EEEEENS5_IJNSA_ILi64EEESE_NSA_ILi32EEEEEENS_12float_e5m2_tENS5_IJSB_llEEESH_SI_NS4_8TiledMMAINS4_8MMA_AtomIJNS4_10MMA_TraitsINS4_19SM100_MMA_F8F6F4_SSEJSH_SH_fSE_SE_NS4_17integral_constantINS4_4UMMA5MajorELSP_1EEESQ_NSN_INSO_7ScaleInELSR_0EEESS_EEEEEENS4_6LayoutISC_NS5_IJNSA_ILi0EEESW_SW_EEEEENS5_IJNS4_10UnderscoreESZ_SZ_EEEEENS4_13SM90_TMA_LOADENS4_14ComposedLayoutINS4_7SwizzleILi2ELi4ELi3EEENS4_18smem_ptr_flag_bitsILi8EEENSV_INS5_IJSE_NSA_ILi8EEEEEENS5_IJSB_SE_EEEEEEEvNS4_8identityES12_S1C_vS1D_EENS_8epilogue10collective18CollectiveEpilogueINS1F_23Sm100TmaWarpSpecializedILi1ELi1ELi32ELb0ELb0EEEJSG_NS5_IJNSV_ISE_SB_EES1K_EEESH_NS5_IJlSB_lEEESH_S1M_NS1F_6fusion15FusionCallbacksIS1J_NS1N_17LinearCombinationISH_fSH_fLNS_15FloatRoundStyleE2EEESG_S1L_JEEENS4_5SM1004TMEM4LOAD26SM100_TMEM_LOAD_16dp32b32xES12_NS13_IS15_S17_NSV_INS5_IJS18_SE_EEENS5_IJSE_SB_EEEEEEENS4_39AutoVectorizingCopyWithAssumedAlignmentILi128EEENS4_14SM90_TMA_STOREES20_S22_S22_EEEvvEEEEvNT_6ParamsE)
        /*0038*/ 	.word	0x00000000


	//----- nvinfo : EIATTR_MIN_STACK_SIZE
	.align		4
.L_27:
        /*003c*/ 	.byte	0x04, 0x12
        /*003e*/ 	.short	(.L_29 - .L_28)
	.align		4
.L_28:
        /*0040*/ 	.word	index@(_ZN7cutlass13device_kernelINS_4gemm6kernel13GemmUniversalIN4cute5tupleIJiiiiEEENS1_10collective13CollectiveMmaINS1_35MainloopSm100TmaUmmaWarpSpecializedILi54ELi2ELi4ENS5_IJNS4_1CILi1EEESB_SB_EEEEENS5_IJNSA_ILi64EEESE_NSA_ILi32EEEEEENS_12float_e5m2_tENS5_IJSB_llEEESH_SI_NS4_8TiledMMAINS4_8MMA_AtomIJNS4_10MMA_TraitsINS4_19SM100_MMA_F8F6F4_SSEJSH_SH_fSE_SE_NS4_17integral_constantINS4_4UMMA5MajorELSP_1EEESQ_NSN_INSO_7ScaleInELSR_0EEESS_EEEEEENS4_6LayoutISC_NS5_IJNSA_ILi0EEESW_SW_EEEEENS5_IJNS4_10UnderscoreESZ_SZ_EEEEENS4_13SM90_TMA_LOADENS4_14ComposedLayoutINS4_7SwizzleILi2ELi4ELi3EEENS4_18smem_ptr_flag_bitsILi8EEENSV_INS5_IJSE_NSA_ILi8EEEEEENS5_IJSB_SE_EEEEEEEvNS4_8identityES12_S1C_vS1D_EENS_8epilogue10collective18CollectiveEpilogueINS1F_23Sm100TmaWarpSpecializedILi1ELi1ELi32ELb0ELb0EEEJSG_NS5_IJNSV_ISE_SB_EES1K_EEESH_NS5_IJlSB_lEEESH_S1M_NS1F_6fusion15FusionCallbacksIS1J_NS1N_17LinearCombinationISH_fSH_fLNS_15FloatRoundStyleE2EEESG_S1L_JEEENS4_5SM1004TMEM4LOAD26SM100_TMEM_LOAD_16dp32b32xES12_NS13_IS15_S17_NSV_INS5_IJS18_SE_EEENS5_IJSE_SB_EEEEEEENS4_39AutoVectorizingCopyWithAssumedAlignmentILi128EEENS4_14SM90_TMA_STOREES20_S22_S22_EEEvvEEEEvNT_6ParamsE)
        /*0044*/ 	.word	0x00000000
.L_29:


//--------------------- .nv.compat                --------------------------
	.section	.nv.compat,"",@"SHT_CUDA_COMPAT_INFO"
	.align	4
        /*0000*/ 	.byte	0x02, 0x09, 0x01, 0x00, 0x02, 0x02, 0x02, 0x00, 0x02, 0x05, 0x05, 0x00, 0x03, 0x07, 0x01, 0x01
        /*0010*/ 	.byte	0x02, 0x03, 0x01, 0x00, 0x02, 0x06, 0x01, 0x00, 0x04, 0x0b, 0x08, 0x00, 0x09, 0x00, 0x00, 0x00
        /*0020*/ 	.byte	0x00, 0x00, 0x00, 0x00


//--------------------- .nv.info._ZN7cutlass13device_kernelINS_4gemm6kernel13GemmUniversalIN4cute5tupleIJiiiiEEENS1_10collective13CollectiveMmaINS1_35MainloopSm100TmaUmmaWarpSpecializedILi54ELi2ELi4ENS5_IJNS4_1CILi1EEESB_SB_EEEEENS5_IJNSA_ILi64EEESE_NSA_ILi32EEEEEENS_12float_e5m2_tENS5_IJSB_llEEESH_SI_NS4_8TiledMMAINS4_8MMA_AtomIJNS4_10MMA_TraitsINS4_19SM100_MMA_F8F6F4_SSEJSH_SH_fSE_SE_NS4_17integral_constantINS4_4UMMA5MajorELSP_1EEESQ_NSN_INSO_7ScaleInELSR_0EEESS_EEEEEENS4_6LayoutISC_NS5_IJNSA_ILi0EEESW_SW_EEEEENS5_IJNS4_10UnderscoreESZ_SZ_EEEEENS4_13SM90_TMA_LOADENS4_14ComposedLayoutINS4_7SwizzleILi2ELi4ELi3EEENS4_18smem_ptr_flag_bitsILi8EEENSV_INS5_IJSE_NSA_ILi8EEEEEENS5_IJSB_SE_EEEEEEEvNS4_8identityES12_S1C_vS1D_EENS_8epilogue10collective18CollectiveEpilogueINS1F_23Sm100TmaWarpSpecializedILi1ELi1ELi32ELb0ELb0EEEJSG_NS5_IJNSV_ISE_SB_EES1K_EEESH_NS5_IJlSB_lEEESH_S1M_NS1F_6fusion15FusionCallbacksIS1J_NS1N_17LinearCombinationISH_fSH_fLNS_15FloatRoundStyleE2EEESG_S1L_JEEENS4_5SM1004TMEM4LOAD26SM100_TMEM_LOAD_16dp32b32xES12_NS13_IS15_S17_NSV_INS5_IJS18_SE_EEENS5_IJSE_SB_EEEEEEENS4_39AutoVectorizingCopyWithAssumedAlignmentILi128EEENS4_14SM90_TMA_STOREES20_S22_S22_EEEvvEEEEvNT_6ParamsE --------------------------
	.section	.nv.info._ZN7cutlass13device_kernelINS_4gemm6kernel13GemmUniversalIN4cute5tupleIJiiiiEEENS1_10collective13CollectiveMmaINS1_35MainloopSm100TmaUmmaWarpSpecializedILi54ELi2ELi4ENS5_IJNS4_1CILi1EEESB_SB_EEEEENS5_IJNSA_ILi64EEESE_NSA_ILi32EEEEEENS_12float_e5m2_tENS5_IJSB_llEEESH_SI_NS4_8TiledMMAINS4_8MMA_AtomIJNS4_10MMA_TraitsINS4_19SM100_MMA_F8F6F4_SSEJSH_SH_fSE_SE_NS4_17integral_constantINS4_4UMMA5MajorELSP_1EEESQ_NSN_INSO_7ScaleInELSR_0EEESS_EEEEEENS4_6LayoutISC_NS5_IJNSA_ILi0EEESW_SW_EEEEENS5_IJNS4_10UnderscoreESZ_SZ_EEEEENS4_13SM90_TMA_LOADENS4_14ComposedLayoutINS4_7SwizzleILi2ELi4ELi3EEENS4_18smem_ptr_flag_bitsILi8EEENSV_INS5_IJSE_NSA_ILi8EEEEEENS5_IJSB_SE_EEEEEEEvNS4_8identityES12_S1C_vS1D_EENS_8epilogue10collective18CollectiveEpilogueINS1F_23Sm100TmaWarpSpecializedILi1ELi1ELi32ELb0ELb0EEEJSG_NS5_IJNSV_ISE_SB_EES1K_EEESH_NS5_IJlSB_lEEESH_S1M_NS1F_6fusion15FusionCallbacksIS1J_NS1N_17LinearCombinationISH_fSH_fLNS_15FloatRoundStyleE2EEESG_S1L_JEEENS4_5SM1004TMEM4LOAD26SM100_TMEM_LOAD_16dp32b32xES12_NS13_IS15_S17_NSV_INS5_IJS18_SE_EEENS5_IJSE_SB_EEEEEEENS4_39AutoVectorizingCopyWithAssumedAlignmentILi128EEENS4_14SM90_TMA_STOREES20_S22_S22_EEEvvEEEEvNT_6ParamsE,"",@"SHT_CUDA_INFO"
	.sectionflags	@""
	.align	4


	//----- nvinfo : EIATTR_CUDA_API_VERSION
	.align		4
        /*0000*/ 	.byte	0x04, 0x37
        /*0002*/ 	.short	(.L_31 - .L_30)
.L_30:
        /*0004*/ 	.word	0x00000082


	//----- nvinfo : EIATTR_KPARAM_INFO
	.align		4
.L_31:
        /*0008*/ 	.byte	0x04, 0x17
        /*000a*/ 	.short	(.L_33 - .L_32)
.L_32:
        /*000c*/ 	.word	0x00000000
        /*0010*/ 	.short	0x0000
        /*0012*/ 	.short	0x0000
        /*0014*/ 	.byte	0x00, 0xf0, 0x01, 0x20


	//----- nvinfo : EIATTR_AT_ENTRY_FRAGMENTS
	.align		4
.L_33:
        /*0018*/ 	.byte	0x04, 0x4f
        /*001a*/ 	.short	(.L_35 - .L_34)


	//   ....[0]....
.L_34:
        /*001c*/ 	.word	0x00000006


	//----- nvinfo : EIATTR_RESERVED_SMEM_USED
	.align		4
.L_35:
        /*0020*/ 	.byte	0x01, 0x41
	.zero		2


	//----- nvinfo : EIATTR_SPARSE_MMA_MASK
	.align		4
        /*0024*/ 	.byte	0x03, 0x50
        /*0026*/ 	.short	0x0000


	//----- nvinfo : EIATTR_TCGEN05_1CTA_USED
	.align		4
        /*0028*/ 	.byte	0x01, 0x51
	.zero		2


	//----- nvinfo : EIATTR_MAXREG_COUNT
	.align		4
        /*002c*/ 	.byte	0x03, 0x1b
        /*002e*/ 	.short	0x00ff


	//----- nvinfo : EIATTR_NUM_BARRIERS
	.align		4
        /*0030*/ 	.byte	0x02, 0x4c
        /*0032*/ 	.byte	0x07
	.zero		1


	//----- nvinfo : EIATTR_EXTERNS
	.align		4
        /*0034*/ 	.byte	0x04, 0x0f
        /*0036*/ 	.short	(.L_37 - .L_36)


	//   ....[0]....
	.align		4
.L_36:
        /*0038*/ 	.word	index@(__assertfail)


	//----- nvinfo : EIATTR_MERCURY_ISA_VERSION
	.align		4
.L_37:
        /*003c*/ 	.byte	0x03, 0x5f
        /*003e*/ 	.short	0x0101


	//----- nvinfo : EIATTR_INT_WARP_WIDE_INSTR_OFFSETS
	.align		4
        /*0040*/ 	.byte	0x04, 0x31
        /*0042*/ 	.short	(.L_39 - .L_38)


	//   ....[0]....
.L_38:
        /*0044*/ 	.word	0x000023d0


	//   ....[1]....
        /*0048*/ 	.word	0x00005940


	//   ....[2]....
        /*004c*/ 	.word	0x00005960


	//   ....[3]....
        /*0050*/ 	.word	0x00005990


	//   ....[4]....
        /*0054*/ 	.word	0x000063a0


	//   ....[5]....
        /*0058*/ 	.word	0x00006490


	//----- nvinfo : EIATTR_COOP_GROUP_MASK_REGIDS
	.align		4
.L_39:
        /*005c*/ 	.byte	0x04, 0x29
        /*005e*/ 	.short	(.L_41 - .L_40)


	//   ....[0]....
.L_40:
        /*0060*/ 	.word	0xffffffff


	//   ....[1]....
        /*0064*/ 	.word	0xffffffff


	//   ....[2]....
        /*0068*/ 	.word	0xffffffff


	//   ....[3]....
        /*006c*/ 	.word	0xffffffff


	//   ....[4]....
        /*0070*/ 	.word	0xffffffff


	//   ....[5]....
        /*0074*/ 	.word	0xffffffff


	//   ....[6]....
        /*0078*/ 	.word	0xffffffff


	//   ....[7]....
        /*007c*/ 	.word	0xffffffff


	//   ....[8]....
        /*0080*/ 	.word	0xffffffff


	//   ....[9]....
        /*0084*/ 	.word	0xffffffff


	//   ....[10]....
        /*0088*/ 	.word	0xffffffff


	//   ....[11]....
        /*008c*/ 	.word	0xffffffff


	//   ....[12]....
        /*0090*/ 	.word	0xffffffff


	//----- nvinfo : EIATTR_COOP_GROUP_INSTR_OFFSETS
	.align		4
.L_41:
        /*0094*/ 	.byte	0x04, 0x28
        /*0096*/ 	.short	(.L_43 - .L_42)


	//   ....[0]....
.L_42:
        /*0098*/ 	.word	0x00000090


	//   ....[1]....
        /*009c*/ 	.word	0x000004d0


	//   ....[2]....
        /*00a0*/ 	.word	0x00000cb0


	//   ....[3]....
        /*00a4*/ 	.word	0x00000df0


	//   ....[4]....
        /*00a8*/ 	.word	0x00000ef0


	//   ....[5]....
        /*00ac*/ 	.word	0x00001060


	//   ....[6]....
        /*00b0*/ 	.word	0x00001200


	//   ....[7]....
        /*00b4*/ 	.word	0x000022b0


	//   ....[8]....
        /*00b8*/ 	.word	0x00004cb0


	//   ....[9]....
        /*00bc*/ 	.word	0x00004ec0


	//   ....[10]....
        /*00c0*/ 	.word	0x00004ef0


	//   ....[11]....
        /*00c4*/ 	.word	0x00005820


	//   ....[12]....
        /*00c8*/ 	.word	0x00005a50


	//----- nvinfo : EIATTR_VRC_CTA_INIT_COUNT
	.align		4
.L_43:
        /*00cc*/ 	.byte	0x02, 0x4a
        /*00ce*/ 	.byte	0x80
	.zero		1


	//----- nvinfo : EIATTR_SYSCALL_OFFSETS
	.align		4
        /*00d0*/ 	.byte	0x04, 0x46
        /*00d2*/ 	.short	(.L_45 - .L_44)


	//   ....[0]....
.L_44:
        /*00d4*/ 	.word	0x00006eb0


	//   ....[1]....
        /*00d8*/ 	.word	0x00006ff0


	//   ....[2]....
        /*00dc*/ 	.word	0x00007750


	//----- nvinfo : EIATTR_MBARRIER_INSTR_OFFSETS
	.align		4
.L_45:
        /*00e0*/ 	.byte	0x04, 0x39
        /*00e2*/ 	.short	(.L_47 - .L_46)


	//   ....[0]....
.L_46:
        /*00e4*/ 	.word	0x000005d0
        /*00e8*/ 	.word	0x000000ff
        /*00ec*/ 	.word	0x00000000
        /*00f0*/ 	.short	0x0100
        /*00f2*/ 	.byte	0x05
	.zero		1


	//   ....[1]....
        /*00f4*/ 	.word	0x000005e0
        /*00f8*/ 	.word	0x000000ff
        /*00fc*/ 	.word	0x000001b0
        /*0100*/ 	.short	0x0100
        /*0102*/ 	.byte	0x05
	.zero		1


	//   ....[2]....
        /*0104*/ 	.word	0x000005f0
        /*0108*/ 	.word	0x000000ff
        /*010c*/ 	.word	0x00000008
        /*0110*/ 	.short	0x0100
        /*0112*/ 	.byte	0x05
	.zero		1


	//   ....[3]....
        /*0114*/ 	.word	0x00000600
        /*0118*/ 	.word	0x000000ff
        /*011c*/ 	.word	0x000001b8
        /*0120*/ 	.short	0x0100
        /*0122*/ 	.byte	0x05
	.zero		1


	//   ....[4]....
        /*0124*/ 	.word	0x00000610
        /*0128*/ 	.word	0x000000ff
        /*012c*/ 	.word	0x00000010
        /*0130*/ 	.short	0x0100
        /*0132*/ 	.byte	0x05
	.zero		1


	//   ....[5]....
        /*0134*/ 	.word	0x00000620
        /*0138*/ 	.word	0x000000ff
        /*013c*/ 	.word	0x000001c0
        /*0140*/ 	.short	0x0100
        /*0142*/ 	.byte	0x05
	.zero		1


	//   ....[6]....
        /*0144*/ 	.word	0x00000630
        /*0148*/ 	.word	0x000000ff
        /*014c*/ 	.word	0x00000018
        /*0150*/ 	.short	0x0100
        /*0152*/ 	.byte	0x05
	.zero		1


	//   ....[7]....
        /*0154*/ 	.word	0x00000640
        /*0158*/ 	.word	0x000000ff
        /*015c*/ 	.word	0x000001c8
        /*0160*/ 	.short	0x0100
        /*0162*/ 	.byte	0x05
	.zero		1


	//   ....[8]....
        /*0164*/ 	.word	0x00000650
        /*0168*/ 	.word	0x000000ff
        /*016c*/ 	.word	0x00000020
        /*0170*/ 	.short	0x0100
        /*0172*/ 	.byte	0x05
	.zero		1


	//   ....[9]....
        /*0174*/ 	.word	0x00000660
        /*0178*/ 	.word	0x000000ff
        /*017c*/ 	.word	0x000001d0
        /*0180*/ 	.short	0x0100
        /*0182*/ 	.byte	0x05
	.zero		1


	//   ....[10]....
        /*0184*/ 	.word	0x00000670
        /*0188*/ 	.word	0x000000ff
        /*018c*/ 	.word	0x00000028
        /*0190*/ 	.short	0x0100
        /*0192*/ 	.byte	0x05
	.zero		1


	//   ....[11]....
        /*0194*/ 	.word	0x00000680
        /*0198*/ 	.word	0x000000ff
        /*019c*/ 	.word	0x000001d8
        /*01a0*/ 	.short	0x0100
        /*01a2*/ 	.byte	0x05
	.zero		1


	//   ....[12]....
        /*01a4*/ 	.word	0x00000690
        /*01a8*/ 	.word	0x000000ff
        /*01ac*/ 	.word	0x00000030
        /*01b0*/ 	.short	0x0100
        /*01b2*/ 	.byte	0x05
	.zero		1


	//   ....[13]....
        /*01b4*/ 	.word	0x000006a0
        /*01b8*/ 	.word	0x000000ff
        /*01bc*/ 	.word	0x000001e0
        /*01c0*/ 	.short	0x0100
        /*01c2*/ 	.byte	0x05
	.zero		1


	//   ....[14]....
        /*01c4*/ 	.word	0x000006b0
        /*01c8*/ 	.word	0x000000ff
        /*01cc*/ 	.word	0x00000038
        /*01d0*/ 	.short	0x0100
        /*01d2*/ 	.byte	0x05
	.zero		1


	//   ....[15]....
        /*01d4*/ 	.word	0x000006c0
        /*01d8*/ 	.word	0x000000ff
        /*01dc*/ 	.word	0x000001e8
        /*01e0*/ 	.short	0x0100
        /*01e2*/ 	.byte	0x05
	.zero		1


	//   ....[16]....
        /*01e4*/ 	.word	0x000006d0
        /*01e8*/ 	.word	0x000000ff
        /*01ec*/ 	.word	0x00000040
        /*01f0*/ 	.short	0x0100
        /*01f2*/ 	.byte	0x05
	.zero		1


	//   ....[17]....
        /*01f4*/ 	.word	0x000006e0
        /*01f8*/ 	.word	0x000000ff
        /*01fc*/ 	.word	0x000001f0
        /*0200*/ 	.short	0x0100
        /*0202*/ 	.byte	0x05
	.zero		1


	//   ....[18]....
        /*0204*/ 	.word	0x000006f0
        /*0208*/ 	.word	0x000000ff
        /*020c*/ 	.word	0x00000048
        /*0210*/ 	.short	0x0100
        /*0212*/ 	.byte	0x05
	.zero		1


	//   ....[19]....
        /*0214*/ 	.word	0x00000700
        /*0218*/ 	.word	0x000000ff
        /*021c*/ 	.word	0x000001f8
        /*0220*/ 	.short	0x0100
        /*0222*/ 	.byte	0x05
	.zero		1


	//   ....[20]....
        /*0224*/ 	.word	0x00000710
        /*0228*/ 	.word	0x000000ff
        /*022c*/ 	.word	0x00000050
        /*0230*/ 	.short	0x0100
        /*0232*/ 	.byte	0x05
	.zero		1


	//   ....[21]....
        /*0234*/ 	.word	0x00000720
        /*0238*/ 	.word	0x000000ff
        /*023c*/ 	.word	0x00000200
        /*0240*/ 	.short	0x0100
        /*0242*/ 	.byte	0x05
	.zero		1


	//   ....[22]....
        /*0244*/ 	.word	0x00000730
        /*0248*/ 	.word	0x000000ff
        /*024c*/ 	.word	0x00000058
        /*0250*/ 	.short	0x0100
        /*0252*/ 	.byte	0x05
	.zero		1


	//   ....[23]....
        /*0254*/ 	.word	0x00000740
        /*0258*/ 	.word	0x000000ff
        /*025c*/ 	.word	0x00000208
        /*0260*/ 	.short	0x0100
        /*0262*/ 	.byte	0x05
	.zero		1


	//   ....[24]....
        /*0264*/ 	.word	0x00000750
        /*0268*/ 	.word	0x000000ff
        /*026c*/ 	.word	0x00000060
        /*0270*/ 	.short	0x0100
        /*0272*/ 	.byte	0x05
	.zero		1


	//   ....[25]....
        /*0274*/ 	.word	0x00000760
        /*0278*/ 	.word	0x000000ff
        /*027c*/ 	.word	0x00000210
        /*0280*/ 	.short	0x0100
        /*0282*/ 	.byte	0x05
	.zero		1


	//   ....[26]....
        /*0284*/ 	.word	0x00000770
        /*0288*/ 	.word	0x000000ff
        /*028c*/ 	.word	0x00000068
        /*0290*/ 	.short	0x0100
        /*0292*/ 	.byte	0x05
	.zero		1


	//   ....[27]....
        /*0294*/ 	.word	0x00000780
        /*0298*/ 	.word	0x000000ff
        /*029c*/ 	.word	0x00000218
        /*02a0*/ 	.short	0x0100
        /*02a2*/ 	.byte	0x05
	.zero		1


	//   ....[28]....
        /*02a4*/ 	.word	0x00000790
        /*02a8*/ 	.word	0x000000ff
        /*02ac*/ 	.word	0x00000070
        /*02b0*/ 	.short	0x0100
        /*02b2*/ 	.byte	0x05
	.zero		1


	//   ....[29]....
        /*02b4*/ 	.word	0x000007a0
        /*02b8*/ 	.word	0x000000ff
        /*02bc*/ 	.word	0x00000220
        /*02c0*/ 	.short	0x0100
        /*02c2*/ 	.byte	0x05
	.zero		1


	//   ....[30]....
        /*02c4*/ 	.word	0x000007b0
        /*02c8*/ 	.word	0x000000ff
        /*02cc*/ 	.word	0x00000078
        /*02d0*/ 	.short	0x0100
        /*02d2*/ 	.byte	0x05
	.zero		1


	//   ....[31]....
        /*02d4*/ 	.word	0x000007c0
        /*02d8*/ 	.word	0x000000ff
        /*02dc*/ 	.word	0x00000228
        /*02e0*/ 	.short	0x0100
        /*02e2*/ 	.byte	0x05
	.zero		1


	//   ....[32]....
        /*02e4*/ 	.word	0x000007d0
        /*02e8*/ 	.word	0x000000ff
        /*02ec*/ 	.word	0x00000080
        /*02f0*/ 	.short	0x0100
        /*02f2*/ 	.byte	0x05
	.zero		1


	//   ....[33]....
        /*02f4*/ 	.word	0x000007e0
        /*02f8*/ 	.word	0x000000ff
        /*02fc*/ 	.word	0x00000230
        /*0300*/ 	.short	0x0100
        /*0302*/ 	.byte	0x05
	.zero		1


	//   ....[34]....
        /*0304*/ 	.word	0x000007f0
        /*0308*/ 	.word	0x000000ff
        /*030c*/ 	.word	0x00000088
        /*0310*/ 	.short	0x0100
        /*0312*/ 	.byte	0x05
	.zero		1


	//   ....[35]....
        /*0314*/ 	.word	0x00000800
        /*0318*/ 	.word	0x000000ff
        /*031c*/ 	.word	0x00000238
        /*0320*/ 	.short	0x0100
        /*0322*/ 	.byte	0x05
	.zero		1


	//   ....[36]....
        /*0324*/ 	.word	0x00000810
        /*0328*/ 	.word	0x000000ff
        /*032c*/ 	.word	0x00000090
        /*0330*/ 	.short	0x0100
        /*0332*/ 	.byte	0x05
	.zero		1


	//   ....[37]....
        /*0334*/ 	.word	0x00000820
        /*0338*/ 	.word	0x000000ff
        /*033c*/ 	.word	0x00000240
        /*0340*/ 	.short	0x0100
        /*0342*/ 	.byte	0x05
	.zero		1


	//   ....[38]....
        /*0344*/ 	.word	0x00000830
        /*0348*/ 	.word	0x000000ff
        /*034c*/ 	.word	0x00000098
        /*0350*/ 	.short	0x0100
        /*0352*/ 	.byte	0x05
	.zero		1


	//   ....[39]....
        /*0354*/ 	.word	0x00000840
        /*0358*/ 	.word	0x000000ff
        /*035c*/ 	.word	0x00000248
        /*0360*/ 	.short	0x0100
        /*0362*/ 	.byte	0x05
	.zero		1


	//   ....[40]....
        /*0364*/ 	.word	0x00000850
        /*0368*/ 	.word	0x000000ff
        /*036c*/ 	.word	0x000000a0
        /*0370*/ 	.short	0x0100
        /*0372*/ 	.byte	0x05
	.zero		1


	//   ....[41]....
        /*0374*/ 	.word	0x00000860
        /*0378*/ 	.word	0x000000ff
        /*037c*/ 	.word	0x00000250
        /*0380*/ 	.short	0x0100
        /*0382*/ 	.byte	0x05
	.zero		1


	//   ....[42]....
        /*0384*/ 	.word	0x00000870
        /*0388*/ 	.word	0x000000ff
        /*038c*/ 	.word	0x000000a8
        /*0390*/ 	.short	0x0100
        /*0392*/ 	.byte	0x05
	.zero		1


	//   ....[43]....
        /*0394*/ 	.word	0x00000880
        /*0398*/ 	.word	0x000000ff
        /*039c*/ 	.word	0x00000258
        /*03a0*/ 	.short	0x0100
        /*03a2*/ 	.byte	0x05
	.zero		1


	//   ....[44]....
        /*03a4*/ 	.word	0x00000890
        /*03a8*/ 	.word	0x000000ff
        /*03ac*/ 	.word	0x000000b0
        /*03b0*/ 	.short	0x0100
        /*03b2*/ 	.byte	0x05
	.zero		1


	//   ....[45]....
        /*03b4*/ 	.word	0x000008a0
        /*03b8*/ 	.word	0x000000ff
        /*03bc*/ 	.word	0x00000260
        /*03c0*/ 	.short	0x0100
        /*03c2*/ 	.byte	0x05
	.zero		1


	//   ....[46]....
        /*03c4*/ 	.word	0x000008b0
        /*03c8*/ 	.word	0x000000ff
        /*03cc*/ 	.word	0x000000b8
        /*03d0*/ 	.short	0x0100
        /*03d2*/ 	.byte	0x05
	.zero		1


	//   ....[47]....
        /*03d4*/ 	.word	0x000008c0
        /*03d8*/ 	.word	0x000000ff
        /*03dc*/ 	.word	0x00000268
        /*03e0*/ 	.short	0x0100
        /*03e2*/ 	.byte	0x05
	.zero		1


	//   ....[48]....
        /*03e4*/ 	.word	0x000008d0
        /*03e8*/ 	.word	0x000000ff
        /*03ec*/ 	.word	0x000000c0
        /*03f0*/ 	.short	0x0100
        /*03f2*/ 	.byte	0x05
	.zero		1


	//   ....[49]....
        /*03f4*/ 	.word	0x000008e0
        /*03f8*/ 	.word	0x000000ff
        /*03fc*/ 	.word	0x00000270
        /*0400*/ 	.short	0x0100
        /*0402*/ 	.byte	0x05
	.zero		1


	//   ....[50]....
        /*0404*/ 	.word	0x000008f0
        /*0408*/ 	.word	0x000000ff
        /*040c*/ 	.word	0x000000c8
        /*0410*/ 	.short	0x0100
        /*0412*/ 	.byte	0x05
	.zero		1


	//   ....[51]....
        /*0414*/ 	.word	0x00000900
        /*0418*/ 	.word	0x000000ff
        /*041c*/ 	.word	0x00000278
        /*0420*/ 	.short	0x0100
        /*0422*/ 	.byte	0x05
	.zero		1


	//   ....[52]....
        /*0424*/ 	.word	0x00000910
        /*0428*/ 	.word	0x000000ff
        /*042c*/ 	.word	0x000000d0
        /*0430*/ 	.short	0x0100
        /*0432*/ 	.byte	0x05
	.zero		1


	//   ....[53]....
        /*0434*/ 	.word	0x00000920
        /*0438*/ 	.word	0x000000ff
        /*043c*/ 	.word	0x00000280
        /*0440*/ 	.short	0x0100
        /*0442*/ 	.byte	0x05
	.zero		1


	//   ....[54]....
        /*0444*/ 	.word	0x00000930
        /*0448*/ 	.word	0x000000ff
        /*044c*/ 	.word	0x000000d8
        /*0450*/ 	.short	0x0100
        /*0452*/ 	.byte	0x05
	.zero		1


	//   ....[55]....
        /*0454*/ 	.word	0x00000940
        /*0458*/ 	.word	0x000000ff
        /*045c*/ 	.word	0x00000288
        /*0460*/ 	.short	0x0100
        /*0462*/ 	.byte	0x05
	.zero		1


	//   ....[56]....
        /*0464*/ 	.word	0x00000950
        /*0468*/ 	.word	0x000000ff
        /*046c*/ 	.word	0x000000e0
        /*0470*/ 	.short	0x0100
        /*0472*/ 	.byte	0x05
	.zero		1


	//   ....[57]....
        /*0474*/ 	.word	0x00000960
        /*0478*/ 	.word	0x000000ff
        /*047c*/ 	.word	0x00000290
        /*0480*/ 	.short	0x0100
        /*0482*/ 	.byte	0x05
	.zero		1


	//   ....[58]....
        /*0484*/ 	.word	0x00000970
        /*0488*/ 	.word	0x000000ff
        /*048c*/ 	.word	0x000000e8
        /*0490*/ 	.short	0x0100
        /*0492*/ 	.byte	0x05
	.zero		1


	//   ....[59]....
        /*0494*/ 	.word	0x00000980
        /*0498*/ 	.word	0x000000ff
        /*049c*/ 	.word	0x00000298
        /*04a0*/ 	.short	0x0100
        /*04a2*/ 	.byte	0x05
	.zero		1


	//   ....[60]....
        /*04a4*/ 	.word	0x00000990
        /*04a8*/ 	.word	0x000000ff
        /*04ac*/ 	.word	0x000000f0
        /*04b0*/ 	.short	0x0100
        /*04b2*/ 	.byte	0x05
	.zero		1


	//   ....[61]....
        /*04b4*/ 	.word	0x000009a0
        /*04b8*/ 	.word	0x000000ff
        /*04bc*/ 	.word	0x000002a0
        /*04c0*/ 	.short	0x0100
        /*04c2*/ 	.byte	0x05
	.zero		1


	//   ....[62]....
        /*04c4*/ 	.word	0x000009b0
        /*04c8*/ 	.word	0x000000ff
        /*04cc*/ 	.word	0x000000f8
        /*04d0*/ 	.short	0x0100
        /*04d2*/ 	.byte	0x05
	.zero		1


	//   ....[63]....
        /*04d4*/ 	.word	0x000009c0
        /*04d8*/ 	.word	0x000000ff
        /*04dc*/ 	.word	0x000002a8
        /*04e0*/ 	.short	0x0100
        /*04e2*/ 	.byte	0x05
	.zero		1


	//   ....[64]....
        /*04e4*/ 	.word	0x000009d0
        /*04e8*/ 	.word	0x000000ff
        /*04ec*/ 	.word	0x00000100
        /*04f0*/ 	.short	0x0100
        /*04f2*/ 	.byte	0x05
	.zero		1


	//   ....[65]....
        /*04f4*/ 	.word	0x000009e0
        /*04f8*/ 	.word	0x000000ff
        /*04fc*/ 	.word	0x000002b0
        /*0500*/ 	.short	0x0100
        /*0502*/ 	.byte	0x05
	.zero		1


	//   ....[66]....
        /*0504*/ 	.word	0x000009f0
        /*0508*/ 	.word	0x000000ff
        /*050c*/ 	.word	0x00000108
        /*0510*/ 	.short	0x0100
        /*0512*/ 	.byte	0x05
	.zero		1


	//   ....[67]....
        /*0514*/ 	.word	0x00000a00
        /*0518*/ 	.word	0x000000ff
        /*051c*/ 	.word	0x000002b8
        /*0520*/ 	.short	0x0100
        /*0522*/ 	.byte	0x05
	.zero		1


	//   ....[68]....
        /*0524*/ 	.word	0x00000a10
        /*0528*/ 	.word	0x000000ff
        /*052c*/ 	.word	0x00000110
        /*0530*/ 	.short	0x0100
        /*0532*/ 	.byte	0x05
	.zero		1


	//   ....[69]....
        /*0534*/ 	.word	0x00000a20
        /*0538*/ 	.word	0x000000ff
        /*053c*/ 	.word	0x000002c0
        /*0540*/ 	.short	0x0100
        /*0542*/ 	.byte	0x05
	.zero		1


	//   ....[70]....
        /*0544*/ 	.word	0x00000a30
        /*0548*/ 	.word	0x000000ff
        /*054c*/ 	.word	0x00000118
        /*0550*/ 	.short	0x0100
        /*0552*/ 	.byte	0x05
	.zero		1


	//   ....[71]....
        /*0554*/ 	.word	0x00000a40
        /*0558*/ 	.word	0x000000ff
        /*055c*/ 	.word	0x000002c8
        /*0560*/ 	.short	0x0100
        /*0562*/ 	.byte	0x05
	.zero		1


	//   ....[72]....
        /*0564*/ 	.word	0x00000a50
        /*0568*/ 	.word	0x000000ff
        /*056c*/ 	.word	0x00000120
        /*0570*/ 	.short	0x0100
        /*0572*/ 	.byte	0x05
	.zero		1


	//   ....[73]....
        /*0574*/ 	.word	0x00000a60
        /*0578*/ 	.word	0x000000ff
        /*057c*/ 	.word	0x000002d0
        /*0580*/ 	.short	0x0100
        /*0582*/ 	.byte	0x05
	.zero		1


	//   ....[74]....
        /*0584*/ 	.word	0x00000a70
        /*0588*/ 	.word	0x000000ff
        /*058c*/ 	.word	0x00000128
        /*0590*/ 	.short	0x0100
        /*0592*/ 	.byte	0x05
	.zero		1


	//   ....[75]....
        /*0594*/ 	.word	0x00000a80
        /*0598*/ 	.word	0x000000ff
        /*059c*/ 	.word	0x000002d8
        /*05a0*/ 	.short	0x0100
        /*05a2*/ 	.byte	0x05
	.zero		1


	//   ....[76]....
        /*05a4*/ 	.word	0x00000a90
        /*05a8*/ 	.word	0x000000ff
        /*05ac*/ 	.word	0x00000130
        /*05b0*/ 	.short	0x0100
        /*05b2*/ 	.byte	0x05
	.zero		1


	//   ....[77]....
        /*05b4*/ 	.word	0x00000aa0
        /*05b8*/ 	.word	0x000000ff
        /*05bc*/ 	.word	0x000002e0
        /*05c0*/ 	.short	0x0100
        /*05c2*/ 	.byte	0x05
	.zero		1


	//   ....[78]....
        /*05c4*/ 	.word	0x00000ab0
        /*05c8*/ 	.word	0x000000ff
        /*05cc*/ 	.word	0x00000138
        /*05d0*/ 	.short	0x0100
        /*05d2*/ 	.byte	0x05
	.zero		1


	//   ....[79]....
        /*05d4*/ 	.word	0x00000ac0
        /*05d8*/ 	.word	0x000000ff
        /*05dc*/ 	.word	0x000002e8
        /*05e0*/ 	.short	0x0100
        /*05e2*/ 	.byte	0x05
	.zero		1


	//   ....[80]....
        /*05e4*/ 	.word	0x00000ad0
        /*05e8*/ 	.word	0x000000ff
        /*05ec*/ 	.word	0x00000140
        /*05f0*/ 	.short	0x0100
        /*05f2*/ 	.byte	0x05
	.zero		1


	//   ....[81]....
        /*05f4*/ 	.word	0x00000ae0
        /*05f8*/ 	.word	0x000000ff
        /*05fc*/ 	.word	0x000002f0
        /*0600*/ 	.short	0x0100
        /*0602*/ 	.byte	0x05
	.zero		1


	//   ....[82]....
        /*0604*/ 	.word	0x00000af0
        /*0608*/ 	.word	0x000000ff
        /*060c*/ 	.word	0x00000148
        /*0610*/ 	.short	0x0100
        /*0612*/ 	.byte	0x05
	.zero		1


	//   ....[83]....
        /*0614*/ 	.word	0x00000b00
        /*0618*/ 	.word	0x000000ff
        /*061c*/ 	.word	0x000002f8
        /*0620*/ 	.short	0x0100
        /*0622*/ 	.byte	0x05
	.zero		1


	//   ....[84]....
        /*0624*/ 	.word	0x00000b10
        /*0628*/ 	.word	0x000000ff
        /*062c*/ 	.word	0x00000150
        /*0630*/ 	.short	0x0100
        /*0632*/ 	.byte	0x05
	.zero		1


	//   ....[85]....
        /*0634*/ 	.word	0x00000b20
        /*0638*/ 	.word	0x000000ff
        /*063c*/ 	.word	0x00000300
        /*0640*/ 	.short	0x0100
        /*0642*/ 	.byte	0x05
	.zero		1


	//   ....[86]....
        /*0644*/ 	.word	0x00000b30
        /*0648*/ 	.word	0x000000ff
        /*064c*/ 	.word	0x00000158
        /*0650*/ 	.short	0x0100
        /*0652*/ 	.byte	0x05
	.zero		1


	//   ....[87]....
        /*0654*/ 	.word	0x00000b40
        /*0658*/ 	.word	0x000000ff
        /*065c*/ 	.word	0x00000308
        /*0660*/ 	.short	0x0100
        /*0662*/ 	.byte	0x05
	.zero		1


	//   ....[88]....
        /*0664*/ 	.word	0x00000b50
        /*0668*/ 	.word	0x000000ff
        /*066c*/ 	.word	0x00000160
        /*0670*/ 	.short	0x0100
        /*0672*/ 	.byte	0x05
	.zero		1


	//   ....[89]....
        /*0674*/ 	.word	0x00000b60
        /*0678*/ 	.word	0x000000ff
        /*067c*/ 	.word	0x00000310
        /*0680*/ 	.short	0x0100
        /*0682*/ 	.byte	0x05
	.zero		1


	//   ....[90]....
        /*0684*/ 	.word	0x00000b70
        /*0688*/ 	.word	0x000000ff
        /*068c*/ 	.word	0x00000168
        /*0690*/ 	.short	0x0100
        /*0692*/ 	.byte	0x05
	.zero		1


	//   ....[91]....
        /*0694*/ 	.word	0x00000b80
        /*0698*/ 	.word	0x000000ff
        /*069c*/ 	.word	0x00000318
        /*06a0*/ 	.short	0x0100
        /*06a2*/ 	.byte	0x05
	.zero		1


	//   ....[92]....
        /*06a4*/ 	.word	0x00000b90
        /*06a8*/ 	.word	0x000000ff
        /*06ac*/ 	.word	0x00000170
        /*06b0*/ 	.short	0x0100
        /*06b2*/ 	.byte	0x05
	.zero		1


	//   ....[93]....
        /*06b4*/ 	.word	0x00000ba0
        /*06b8*/ 	.word	0x000000ff
        /*06bc*/ 	.word	0x00000320
        /*06c0*/ 	.short	0x0100
        /*06c2*/ 	.byte	0x05
	.zero		1


	//   ....[94]....
        /*06c4*/ 	.word	0x00000bb0
        /*06c8*/ 	.word	0x000000ff
        /*06cc*/ 	.word	0x00000178
        /*06d0*/ 	.short	0x0100
        /*06d2*/ 	.byte	0x05
	.zero		1


	//   ....[95]....
        /*06d4*/ 	.word	0x00000bc0
        /*06d8*/ 	.word	0x000000ff
        /*06dc*/ 	.word	0x00000328
        /*06e0*/ 	.short	0x0100
        /*06e2*/ 	.byte	0x05
	.zero		1


	//   ....[96]....
        /*06e4*/ 	.word	0x00000bd0
        /*06e8*/ 	.word	0x000000ff
        /*06ec*/ 	.word	0x00000180
        /*06f0*/ 	.short	0x0100
        /*06f2*/ 	.byte	0x05
	.zero		1


	//   ....[97]....
        /*06f4*/ 	.word	0x00000be0
        /*06f8*/ 	.word	0x000000ff
        /*06fc*/ 	.word	0x00000330
        /*0700*/ 	.short	0x0100
        /*0702*/ 	.byte	0x05
	.zero		1


	//   ....[98]....
        /*0704*/ 	.word	0x00000bf0
        /*0708*/ 	.word	0x000000ff
        /*070c*/ 	.word	0x00000188
        /*0710*/ 	.short	0x0100
        /*0712*/ 	.byte	0x05
	.zero		1


	//   ....[99]....
        /*0714*/ 	.word	0x00000c00
        /*0718*/ 	.word	0x000000ff
        /*071c*/ 	.word	0x00000338
        /*0720*/ 	.short	0x0100
        /*0722*/ 	.byte	0x05
	.zero		1


	//   ....[100]....
        /*0724*/ 	.word	0x00000c10
        /*0728*/ 	.word	0x000000ff
        /*072c*/ 	.word	0x00000190
        /*0730*/ 	.short	0x0100
        /*0732*/ 	.byte	0x05
	.zero		1


	//   ....[101]....
        /*0734*/ 	.word	0x00000c20
        /*0738*/ 	.word	0x000000ff
        /*073c*/ 	.word	0x00000340
        /*0740*/ 	.short	0x0100
        /*0742*/ 	.byte	0x05
	.zero		1


	//   ....[102]....
        /*0744*/ 	.word	0x00000c30
        /*0748*/ 	.word	0x000000ff
        /*074c*/ 	.word	0x00000198
        /*0750*/ 	.short	0x0100
        /*0752*/ 	.byte	0x05
	.zero		1


	//   ....[103]....
        /*0754*/ 	.word	0x00000c40
        /*0758*/ 	.word	0x000000ff
        /*075c*/ 	.word	0x00000348
        /*0760*/ 	.short	0x0100
        /*0762*/ 	.byte	0x05
	.zero		1


	//   ....[104]....
        /*0764*/ 	.word	0x00000c50
        /*0768*/ 	.word	0x000000ff
        /*076c*/ 	.word	0x000001a0
        /*0770*/ 	.short	0x0100
        /*0772*/ 	.byte	0x05
	.zero		1


	//   ....[105]....
        /*0774*/ 	.word	0x00000c60
        /*0778*/ 	.word	0x000000ff
        /*077c*/ 	.word	0x00000350
        /*0780*/ 	.short	0x0100
        /*0782*/ 	.byte	0x05
	.zero		1


	//   ....[106]....
        /*0784*/ 	.word	0x00000c70
        /*0788*/ 	.word	0x000000ff
        /*078c*/ 	.word	0x000001a8
        /*0790*/ 	.short	0x0100
        /*0792*/ 	.byte	0x05
	.zero		1


	//   ....[107]....
        /*0794*/ 	.word	0x00000c80
        /*0798*/ 	.word	0x000000ff
        /*079c*/ 	.word	0x00000358
        /*07a0*/ 	.short	0x0100
        /*07a2*/ 	.byte	0x05
	.zero		1


	//   ....[108]....
        /*07a4*/ 	.word	0x00000dc0
        /*07a8*/ 	.word	0x000000ff
        /*07ac*/ 	.word	0x00000360
        /*07b0*/ 	.short	0x0100
        /*07b2*/ 	.byte	0x06
	.zero		1


	//   ....[109]....
        /*07b4*/ 	.word	0x00000dd0
        /*07b8*/ 	.word	0x000000ff
        /*07bc*/ 	.word	0x00000368
        /*07c0*/ 	.short	0x0100
        /*07c2*/ 	.byte	0x06
	.zero		1


	//   ....[110]....
        /*07c4*/ 	.word	0x00000ec0
        /*07c8*/ 	.word	0x000000ff
        /*07cc*/ 	.word	0x00000370
        /*07d0*/ 	.short	0x0100
        /*07d2*/ 	.byte	0x05
	.zero		1


	//   ....[111]....
        /*07d4*/ 	.word	0x00000ed0
        /*07d8*/ 	.word	0x000000ff
        /*07dc*/ 	.word	0x00000378
        /*07e0*/ 	.short	0x0100
        /*07e2*/ 	.byte	0x05
	.zero		1


	//   ....[112]....
        /*07e4*/ 	.word	0x00001010
        /*07e8*/ 	.word	0x000000ff
        /*07ec*/ 	.word	0x00000380
        /*07f0*/ 	.short	0x0100
        /*07f2*/ 	.byte	0x05
	.zero		1


	//   ....[113]....
        /*07f4*/ 	.word	0x00001020
        /*07f8*/ 	.word	0x000000ff
        /*07fc*/ 	.word	0x00000390
        /*0800*/ 	.short	0x0100
        /*0802*/ 	.byte	0x05
	.zero		1


	//   ....[114]....
        /*0804*/ 	.word	0x00001030
        /*0808*/ 	.word	0x000000ff
        /*080c*/ 	.word	0x00000388
        /*0810*/ 	.short	0x0100
        /*0812*/ 	.byte	0x05
	.zero		1


	//   ....[115]....
        /*0814*/ 	.word	0x00001040
        /*0818*/ 	.word	0x000000ff
        /*081c*/ 	.word	0x00000398
        /*0820*/ 	.short	0x0100
        /*0822*/ 	.byte	0x05
	.zero		1


	//   ....[116]....
        /*0824*/ 	.word	0x00001170
        /*0828*/ 	.word	0x000000ff
        /*082c*/ 	.word	0x000003a0
        /*0830*/ 	.short	0x0100
        /*0832*/ 	.byte	0x06
	.zero		1


	//   ....[117]....
        /*0834*/ 	.word	0x00001180
        /*0838*/ 	.word	0x000000ff
        /*083c*/ 	.word	0x000003c0
        /*0840*/ 	.short	0x0100
        /*0842*/ 	.byte	0x06
	.zero		1


	//   ....[118]....
        /*0844*/ 	.word	0x00001190
        /*0848*/ 	.word	0x000000ff
        /*084c*/ 	.word	0x000003a8
        /*0850*/ 	.short	0x0100
        /*0852*/ 	.byte	0x06
	.zero		1


	//   ....[119]....
        /*0854*/ 	.word	0x000011a0
        /*0858*/ 	.word	0x000000ff
        /*085c*/ 	.word	0x000003c8
        /*0860*/ 	.short	0x0100
        /*0862*/ 	.byte	0x06
	.zero		1


	//   ....[120]....
        /*0864*/ 	.word	0x000011b0
        /*0868*/ 	.word	0x000000ff
        /*086c*/ 	.word	0x000003b0
        /*0870*/ 	.short	0x0100
        /*0872*/ 	.byte	0x06
	.zero		1


	//   ....[121]....
        /*0874*/ 	.word	0x000011c0
        /*0878*/ 	.word	0x000000ff
        /*087c*/ 	.word	0x000003d0
        /*0880*/ 	.short	0x0100
        /*0882*/ 	.byte	0x06
	.zero		1


	//   ....[122]....
        /*0884*/ 	.word	0x000011d0
        /*0888*/ 	.word	0x000000ff
        /*088c*/ 	.word	0x000003b8
        /*0890*/ 	.short	0x0100
        /*0892*/ 	.byte	0x06
	.zero		1


	//   ....[123]....
        /*0894*/ 	.word	0x000011e0
        /*0898*/ 	.word	0x000000ff
        /*089c*/ 	.word	0x000003d8
        /*08a0*/ 	.short	0x0100
        /*08a2*/ 	.byte	0x06
	.zero		1


	//   ....[124]....
        /*08a4*/ 	.word	0x000012d0
        /*08a8*/ 	.word	0x000000ff
        /*08ac*/ 	.word	0x000003e0
        /*08b0*/ 	.short	0x0100
        /*08b2*/ 	.byte	0x05
	.zero		1


	//   ....[125]....
        /*08b4*/ 	.word	0x000012e0
        /*08b8*/ 	.word	0x000000ff
        /*08bc*/ 	.word	0x000003f0
        /*08c0*/ 	.short	0x0100
        /*08c2*/ 	.byte	0x05
	.zero		1


	//   ....[126]....
        /*08c4*/ 	.word	0x000012f0
        /*08c8*/ 	.word	0x000000ff
        /*08cc*/ 	.word	0x000003e8
        /*08d0*/ 	.short	0x0100
        /*08d2*/ 	.byte	0x05
	.zero		1


	//   ....[127]....
        /*08d4*/ 	.word	0x00001300
        /*08d8*/ 	.word	0x000000ff
        /*08dc*/ 	.word	0x000003f8
        /*08e0*/ 	.short	0x0100
        /*08e2*/ 	.byte	0x05
	.zero		1


	//   ....[128]....
        /*08e4*/ 	.word	0x00001bd0
        /*08e8*/ 	.word	0x00000003
        /*08ec*/ 	.word	0x000003f0
        /*08f0*/ 	.short	0x010a
        /*08f2*/ 	.byte	0xff
	.zero		1


	//   ....[129]....
        /*08f4*/ 	.word	0x00001c00
        /*08f8*/ 	.word	0x00000003
        /*08fc*/ 	.word	0x000003e0
        /*0900*/ 	.short	0x0101
        /*0902*/ 	.byte	0xff
	.zero		1


	//   ....[130]....
        /*0904*/ 	.word	0x00001cd0
        /*0908*/ 	.word	0x000000ff
        /*090c*/ 	.word	0x000001b0
        /*0910*/ 	.short	0x010a
        /*0912*/ 	.byte	0x08
	.zero		1


	//   ....[131]....
        /*0914*/ 	.word	0x00001d70
        /*0918*/ 	.word	0x000000ff
        /*091c*/ 	.word	0x000001b0
        /*0920*/ 	.short	0x010a
        /*0922*/ 	.byte	0x21
	.zero		1


	//   ....[132]....
        /*0924*/ 	.word	0x00001ed0
        /*0928*/ 	.word	0x000000ff
        /*092c*/ 	.word	0x000001b0
        /*0930*/ 	.short	0x010a
        /*0932*/ 	.byte	0x08
	.zero		1


	//   ....[133]....
        /*0934*/ 	.word	0x00001fc0
        /*0938*/ 	.word	0x000000ff
        /*093c*/ 	.word	0x00000378
        /*0940*/ 	.short	0x0101
        /*0942*/ 	.byte	0x04
	.zero		1


	//   ....[134]....
        /*0944*/ 	.word	0x00001fe0
        /*0948*/ 	.word	0x000000ff
        /*094c*/ 	.word	0x000001b0
        /*0950*/ 	.short	0x010a
        /*0952*/ 	.byte	0x08
	.zero		1


	//   ....[135]....
        /*0954*/ 	.word	0x00002060
        /*0958*/ 	.word	0x000000ff
        /*095c*/ 	.word	0x000001b0
        /*0960*/ 	.short	0x010a
        /*0962*/ 	.byte	0x11
	.zero		1


	//   ....[136]....
        /*0964*/ 	.word	0x000021c0
        /*0968*/ 	.word	0x000000ff
        /*096c*/ 	.word	0x000001b0
        /*0970*/ 	.short	0x010a
        /*0972*/ 	.byte	0x08
	.zero		1


	//   ....[137]....
        /*0974*/ 	.word	0x000022e0
        /*0978*/ 	.word	0x00000002
        /*097c*/ 	.word	0x00000380
        /*0980*/ 	.short	0x010a
        /*0982*/ 	.byte	0xff
	.zero		1


	//   ....[138]....
        /*0984*/ 	.word	0x000023a0
        /*0988*/ 	.word	0x00000002
        /*098c*/ 	.word	0x00000000
        /*0990*/ 	.short	0x0101
        /*0992*/ 	.byte	0xff
	.zero		1


	//   ....[139]....
        /*0994*/ 	.word	0x00002900
        /*0998*/ 	.word	0x000000ff
        /*099c*/ 	.word	0x00000000
        /*09a0*/ 	.short	0x010a
        /*09a2*/ 	.byte	0x05
	.zero		1


	//   ....[140]....
        /*09a4*/ 	.word	0x00002990
        /*09a8*/ 	.word	0x000000ff
        /*09ac*/ 	.word	0x00000000
        /*09b0*/ 	.short	0x010a
        /*09b2*/ 	.byte	0x05
	.zero		1


	//   ....[141]....
        /*09b4*/ 	.word	0x00002a20
        /*09b8*/ 	.word	0x000000ff
        /*09bc*/ 	.word	0x00000000
        /*09c0*/ 	.short	0x010a
        /*09c2*/ 	.byte	0x05
	.zero		1


	//   ....[142]....
        /*09c4*/ 	.word	0x00002ab0
        /*09c8*/ 	.word	0x000000ff
        /*09cc*/ 	.word	0x00000000
        /*09d0*/ 	.short	0x010a
        /*09d2*/ 	.byte	0x05
	.zero		1


	//   ....[143]....
        /*09d4*/ 	.word	0x00002b40
        /*09d8*/ 	.word	0x000000ff
        /*09dc*/ 	.word	0x00000000
        /*09e0*/ 	.short	0x010a
        /*09e2*/ 	.byte	0x05
	.zero		1


	//   ....[144]....
        /*09e4*/ 	.word	0x00002bd0
        /*09e8*/ 	.word	0x000000ff
        /*09ec*/ 	.word	0x00000000
        /*09f0*/ 	.short	0x010a
        /*09f2*/ 	.byte	0x05
	.zero		1


	//   ....[145]....
        /*09f4*/ 	.word	0x00002c60
        /*09f8*/ 	.word	0x000000ff
        /*09fc*/ 	.word	0x00000000
        /*0a00*/ 	.short	0x010a
        /*0a02*/ 	.byte	0x05
	.zero		1


	//   ....[146]....
        /*0a04*/ 	.word	0x00002cf0
        /*0a08*/ 	.word	0x000000ff
        /*0a0c*/ 	.word	0x00000000
        /*0a10*/ 	.short	0x010a
        /*0a12*/ 	.byte	0x05
	.zero		1


	//   ....[147]....
        /*0a14*/ 	.word	0x00002d80
        /*0a18*/ 	.word	0x000000ff
        /*0a1c*/ 	.word	0x00000000
        /*0a20*/ 	.short	0x010a
        /*0a22*/ 	.byte	0x05
	.zero		1


	//   ....[148]....
        /*0a24*/ 	.word	0x00002e10
        /*0a28*/ 	.word	0x000000ff
        /*0a2c*/ 	.word	0x00000000
        /*0a30*/ 	.short	0x010a
        /*0a32*/ 	.byte	0x05
	.zero		1


	//   ....[149]....
        /*0a34*/ 	.word	0x00002ea0
        /*0a38*/ 	.word	0x000000ff
        /*0a3c*/ 	.word	0x00000000
        /*0a40*/ 	.short	0x010a
        /*0a42*/ 	.byte	0x05
	.zero		1


	//   ....[150]....
        /*0a44*/ 	.word	0x00002f30
        /*0a48*/ 	.word	0x000000ff
        /*0a4c*/ 	.word	0x00000000
        /*0a50*/ 	.short	0x010a
        /*0a52*/ 	.byte	0x05
	.zero		1


	//   ....[151]....
        /*0a54*/ 	.word	0x00002fc0
        /*0a58*/ 	.word	0x000000ff
        /*0a5c*/ 	.word	0x00000000
        /*0a60*/ 	.short	0x010a
        /*0a62*/ 	.byte	0x05
	.zero		1


	//   ....[152]....
        /*0a64*/ 	.word	0x00003050
        /*0a68*/ 	.word	0x000000ff
        /*0a6c*/ 	.word	0x00000000
        /*0a70*/ 	.short	0x010a
        /*0a72*/ 	.byte	0x05
	.zero		1


	//   ....[153]....
        /*0a74*/ 	.word	0x000030e0
        /*0a78*/ 	.word	0x000000ff
        /*0a7c*/ 	.word	0x00000000
        /*0a80*/ 	.short	0x010a
        /*0a82*/ 	.byte	0x05
	.zero		1


	//   ....[154]....
        /*0a84*/ 	.word	0x00003170
        /*0a88*/ 	.word	0x000000ff
        /*0a8c*/ 	.word	0x00000000
        /*0a90*/ 	.short	0x010a
        /*0a92*/ 	.byte	0x05
	.zero		1


	//   ....[155]....
        /*0a94*/ 	.word	0x00003200
        /*0a98*/ 	.word	0x000000ff
        /*0a9c*/ 	.word	0x00000000
        /*0aa0*/ 	.short	0x010a
        /*0aa2*/ 	.byte	0x05
	.zero		1


	//   ....[156]....
        /*0aa4*/ 	.word	0x00003290
        /*0aa8*/ 	.word	0x000000ff
        /*0aac*/ 	.word	0x00000000
        /*0ab0*/ 	.short	0x010a
        /*0ab2*/ 	.byte	0x05
	.zero		1


	//   ....[157]....
        /*0ab4*/ 	.word	0x00003320
        /*0ab8*/ 	.word	0x000000ff
        /*0abc*/ 	.word	0x00000000
        /*0ac0*/ 	.short	0x010a
        /*0ac2*/ 	.byte	0x05
	.zero		1


	//   ....[158]....
        /*0ac4*/ 	.word	0x000033b0
        /*0ac8*/ 	.word	0x000000ff
        /*0acc*/ 	.word	0x00000000
        /*0ad0*/ 	.short	0x010a
        /*0ad2*/ 	.byte	0x05
	.zero		1


	//   ....[159]....
        /*0ad4*/ 	.word	0x00003440
        /*0ad8*/ 	.word	0x000000ff
        /*0adc*/ 	.word	0x00000000
        /*0ae0*/ 	.short	0x010a
        /*0ae2*/ 	.byte	0x05
	.zero		1


	//   ....[160]....
        /*0ae4*/ 	.word	0x000034d0
        /*0ae8*/ 	.word	0x000000ff
        /*0aec*/ 	.word	0x00000000
        /*0af0*/ 	.short	0x010a
        /*0af2*/ 	.byte	0x05
	.zero		1


	//   ....[161]....
        /*0af4*/ 	.word	0x00003560
        /*0af8*/ 	.word	0x000000ff
        /*0afc*/ 	.word	0x00000000
        /*0b00*/ 	.short	0x010a
        /*0b02*/ 	.byte	0x05
	.zero		1


	//   ....[162]....
        /*0b04*/ 	.word	0x000035f0
        /*0b08*/ 	.word	0x000000ff
        /*0b0c*/ 	.word	0x00000000
        /*0b10*/ 	.short	0x010a
        /*0b12*/ 	.byte	0x05
	.zero		1


	//   ....[163]....
        /*0b14*/ 	.word	0x00003680
        /*0b18*/ 	.word	0x000000ff
        /*0b1c*/ 	.word	0x00000000
        /*0b20*/ 	.short	0x010a
        /*0b22*/ 	.byte	0x05
	.zero		1


	//   ....[164]....
        /*0b24*/ 	.word	0x00003710
        /*0b28*/ 	.word	0x000000ff
        /*0b2c*/ 	.word	0x00000000
        /*0b30*/ 	.short	0x010a
        /*0b32*/ 	.byte	0x05
	.zero		1


	//   ....[165]....
        /*0b34*/ 	.word	0x000037a0
        /*0b38*/ 	.word	0x000000ff
        /*0b3c*/ 	.word	0x00000000
        /*0b40*/ 	.short	0x010a
        /*0b42*/ 	.byte	0x05
	.zero		1


	//   ....[166]....
        /*0b44*/ 	.word	0x00003830
        /*0b48*/ 	.word	0x000000ff
        /*0b4c*/ 	.word	0x00000000
        /*0b50*/ 	.short	0x010a
        /*0b52*/ 	.byte	0x05
	.zero		1


	//   ....[167]....
        /*0b54*/ 	.word	0x000038c0
        /*0b58*/ 	.word	0x000000ff
        /*0b5c*/ 	.word	0x00000000
        /*0b60*/ 	.short	0x010a
        /*0b62*/ 	.byte	0x05
	.zero		1


	//   ....[168]....
        /*0b64*/ 	.word	0x00003950
        /*0b68*/ 	.word	0x000000ff
        /*0b6c*/ 	.word	0x00000000
        /*0b70*/ 	.short	0x010a
        /*0b72*/ 	.byte	0x05
	.zero		1


	//   ....[169]....
        /*0b74*/ 	.word	0x000039e0
        /*0b78*/ 	.word	0x000000ff
        /*0b7c*/ 	.word	0x00000000
        /*0b80*/ 	.short	0x010a
        /*0b82*/ 	.byte	0x05
	.zero		1


	//   ....[170]....
        /*0b84*/ 	.word	0x00003a70
        /*0b88*/ 	.word	0x000000ff
        /*0b8c*/ 	.word	0x00000000
        /*0b90*/ 	.short	0x010a
        /*0b92*/ 	.byte	0x05
	.zero		1


	//   ....[171]....
        /*0b94*/ 	.word	0x00003b00
        /*0b98*/ 	.word	0x000000ff
        /*0b9c*/ 	.word	0x00000000
        /*0ba0*/ 	.short	0x010a
        /*0ba2*/ 	.byte	0x05
	.zero		1


	//   ....[172]....
        /*0ba4*/ 	.word	0x00003b90
        /*0ba8*/ 	.word	0x000000ff
        /*0bac*/ 	.word	0x00000000
        /*0bb0*/ 	.short	0x010a
        /*0bb2*/ 	.byte	0x05
	.zero		1


	//   ....[173]....
        /*0bb4*/ 	.word	0x00003c20
        /*0bb8*/ 	.word	0x000000ff
        /*0bbc*/ 	.word	0x00000000
        /*0bc0*/ 	.short	0x010a
        /*0bc2*/ 	.byte	0x05
	.zero		1


	//   ....[174]....
        /*0bc4*/ 	.word	0x00003cb0
        /*0bc8*/ 	.word	0x000000ff
        /*0bcc*/ 	.word	0x00000000
        /*0bd0*/ 	.short	0x010a
        /*0bd2*/ 	.byte	0x05
	.zero		1


	//   ....[175]....
        /*0bd4*/ 	.word	0x00003d40
        /*0bd8*/ 	.word	0x000000ff
        /*0bdc*/ 	.word	0x00000000
        /*0be0*/ 	.short	0x010a
        /*0be2*/ 	.byte	0x05
	.zero		1


	//   ....[176]....
        /*0be4*/ 	.word	0x00003dd0
        /*0be8*/ 	.word	0x000000ff
        /*0bec*/ 	.word	0x00000000
        /*0bf0*/ 	.short	0x010a
        /*0bf2*/ 	.byte	0x05
	.zero		1


	//   ....[177]....
        /*0bf4*/ 	.word	0x00003e60
        /*0bf8*/ 	.word	0x000000ff
        /*0bfc*/ 	.word	0x00000000
        /*0c00*/ 	.short	0x010a
        /*0c02*/ 	.byte	0x05
	.zero		1


	//   ....[178]....
        /*0c04*/ 	.word	0x00003ef0
        /*0c08*/ 	.word	0x000000ff
        /*0c0c*/ 	.word	0x00000000
        /*0c10*/ 	.short	0x010a
        /*0c12*/ 	.byte	0x05
	.zero		1


	//   ....[179]....
        /*0c14*/ 	.word	0x00003f80
        /*0c18*/ 	.word	0x000000ff
        /*0c1c*/ 	.word	0x00000000
        /*0c20*/ 	.short	0x010a
        /*0c22*/ 	.byte	0x05
	.zero		1


	//   ....[180]....
        /*0c24*/ 	.word	0x00004010
        /*0c28*/ 	.word	0x000000ff
        /*0c2c*/ 	.word	0x00000000
        /*0c30*/ 	.short	0x010a
        /*0c32*/ 	.byte	0x05
	.zero		1


	//   ....[181]....
        /*0c34*/ 	.word	0x000040a0
        /*0c38*/ 	.word	0x000000ff
        /*0c3c*/ 	.word	0x00000000
        /*0c40*/ 	.short	0x010a
        /*0c42*/ 	.byte	0x05
	.zero		1


	//   ....[182]....
        /*0c44*/ 	.word	0x00004130
        /*0c48*/ 	.word	0x000000ff
        /*0c4c*/ 	.word	0x00000000
        /*0c50*/ 	.short	0x010a
        /*0c52*/ 	.byte	0x05
	.zero		1


	//   ....[183]....
        /*0c54*/ 	.word	0x000041c0
        /*0c58*/ 	.word	0x000000ff
        /*0c5c*/ 	.word	0x00000000
        /*0c60*/ 	.short	0x010a
        /*0c62*/ 	.byte	0x05
	.zero		1


	//   ....[184]....
        /*0c64*/ 	.word	0x00004250
        /*0c68*/ 	.word	0x000000ff
        /*0c6c*/ 	.word	0x00000000
        /*0c70*/ 	.short	0x010a
        /*0c72*/ 	.byte	0x05
	.zero		1


	//   ....[185]....
        /*0c74*/ 	.word	0x000042e0
        /*0c78*/ 	.word	0x000000ff
        /*0c7c*/ 	.word	0x00000000
        /*0c80*/ 	.short	0x010a
        /*0c82*/ 	.byte	0x05
	.zero		1


	//   ....[186]....
        /*0c84*/ 	.word	0x00004370
        /*0c88*/ 	.word	0x000000ff
        /*0c8c*/ 	.word	0x00000000
        /*0c90*/ 	.short	0x010a
        /*0c92*/ 	.byte	0x05
	.zero		1


	//   ....[187]....
        /*0c94*/ 	.word	0x00004400
        /*0c98*/ 	.word	0x000000ff
        /*0c9c*/ 	.word	0x00000000
        /*0ca0*/ 	.short	0x010a
        /*0ca2*/ 	.byte	0x05
	.zero		1


	//   ....[188]....
        /*0ca4*/ 	.word	0x00004490
        /*0ca8*/ 	.word	0x000000ff
        /*0cac*/ 	.word	0x00000000
        /*0cb0*/ 	.short	0x010a
        /*0cb2*/ 	.byte	0x05
	.zero		1


	//   ....[189]....
        /*0cb4*/ 	.word	0x00004520
        /*0cb8*/ 	.word	0x000000ff
        /*0cbc*/ 	.word	0x00000000
        /*0cc0*/ 	.short	0x010a
        /*0cc2*/ 	.byte	0x05
	.zero		1


	//   ....[190]....
        /*0cc4*/ 	.word	0x000045b0
        /*0cc8*/ 	.word	0x000000ff
        /*0ccc*/ 	.word	0x00000000
        /*0cd0*/ 	.short	0x010a
        /*0cd2*/ 	.byte	0x05
	.zero		1


	//   ....[191]....
        /*0cd4*/ 	.word	0x00004640
        /*0cd8*/ 	.word	0x000000ff
        /*0cdc*/ 	.word	0x00000000
        /*0ce0*/ 	.short	0x010a
        /*0ce2*/ 	.byte	0x05
	.zero		1


	//   ....[192]....
        /*0ce4*/ 	.word	0x000046e0
        /*0ce8*/ 	.word	0x00000000
        /*0cec*/ 	.word	0x00000000
        /*0cf0*/ 	.short	0x010a
        /*0cf2*/ 	.byte	0xff
	.zero		1


	//   ....[193]....
        /*0cf4*/ 	.word	0x00004800
        /*0cf8*/ 	.word	0x00000000
        /*0cfc*/ 	.word	0x000003e0
        /*0d00*/ 	.short	0x010a
        /*0d02*/ 	.byte	0xff
	.zero		1


	//   ....[194]....
        /*0d04*/ 	.word	0x00004860
        /*0d08*/ 	.word	0x00000004
        /*0d0c*/ 	.word	0x00000000
        /*0d10*/ 	.short	0x0101
        /*0d12*/ 	.byte	0xff
	.zero		1


	//   ....[195]....
        /*0d14*/ 	.word	0x00004880
        /*0d18*/ 	.word	0x000000ff
        /*0d1c*/ 	.word	0x00000390
        /*0d20*/ 	.short	0x010a
        /*0d22*/ 	.byte	0x05
	.zero		1


	//   ....[196]....
        /*0d24*/ 	.word	0x000049a0
        /*0d28*/ 	.word	0x00000000
        /*0d2c*/ 	.word	0x00000380
        /*0d30*/ 	.short	0x010a
        /*0d32*/ 	.byte	0xff
	.zero		1


	//   ....[197]....
        /*0d34*/ 	.word	0x00004ab0
        /*0d38*/ 	.word	0x00000000
        /*0d3c*/ 	.word	0x00000000
        /*0d40*/ 	.short	0x0101
        /*0d42*/ 	.byte	0xff
	.zero		1


	//   ....[198]....
        /*0d44*/ 	.word	0x00004b40
        /*0d48*/ 	.word	0x000000ff
        /*0d4c*/ 	.word	0x00000390
        /*0d50*/ 	.short	0x0106
        /*0d52*/ 	.byte	0x05
	.zero		1


	//   ....[199]....
        /*0d54*/ 	.word	0x00004b60
        /*0d58*/ 	.word	0x000000ff
        /*0d5c*/ 	.word	0x00000390
        /*0d60*/ 	.short	0x010a
        /*0d62*/ 	.byte	0x05
	.zero		1


	//   ....[200]....
        /*0d64*/ 	.word	0x00004bf0
        /*0d68*/ 	.word	0x000000ff
        /*0d6c*/ 	.word	0x00000390
        /*0d70*/ 	.short	0x0106
        /*0d72*/ 	.byte	0x04
	.zero		1


	//   ....[201]....
        /*0d74*/ 	.word	0x00004c30
        /*0d78*/ 	.word	0x00000000
        /*0d7c*/ 	.word	0x00000390
        /*0d80*/ 	.short	0x010a
        /*0d82*/ 	.byte	0xff
	.zero		1


	//   ....[202]....
        /*0d84*/ 	.word	0x000050f0
        /*0d88*/ 	.word	0x00000000
        /*0d8c*/ 	.word	0x00000380
        /*0d90*/ 	.short	0x010a
        /*0d92*/ 	.byte	0xff
	.zero		1


	//   ....[203]....
        /*0d94*/ 	.word	0x000051f0
        /*0d98*/ 	.word	0x00000003
        /*0d9c*/ 	.word	0x00000000
        /*0da0*/ 	.short	0x0101
        /*0da2*/ 	.byte	0xff
	.zero		1


	//   ....[204]....
        /*0da4*/ 	.word	0x00005200
        /*0da8*/ 	.word	0x000000ff
        /*0dac*/ 	.word	0x00000000
        /*0db0*/ 	.short	0x010a
        /*0db2*/ 	.byte	0x04
	.zero		1


	//   ....[205]....
        /*0db4*/ 	.word	0x00005220
        /*0db8*/ 	.word	0x000000ff
        /*0dbc*/ 	.word	0x000003c0
        /*0dc0*/ 	.short	0x010a
        /*0dc2*/ 	.byte	0x09
	.zero		1


	//   ....[206]....
        /*0dc4*/ 	.word	0x00005360
        /*0dc8*/ 	.word	0x000000ff
        /*0dcc*/ 	.word	0x00000000
        /*0dd0*/ 	.short	0x010a
        /*0dd2*/ 	.byte	0x07
	.zero		1


	//   ....[207]....
        /*0dd4*/ 	.word	0x00005460
        /*0dd8*/ 	.word	0x000000ff
        /*0ddc*/ 	.word	0x00000000
        /*0de0*/ 	.short	0x010a
        /*0de2*/ 	.byte	0x04
	.zero		1


	//   ....[208]....
        /*0de4*/ 	.word	0x00005650
        /*0de8*/ 	.word	0x000000ff
        /*0dec*/ 	.word	0x00000000
        /*0df0*/ 	.short	0x010a
        /*0df2*/ 	.byte	0x05
	.zero		1


	//   ....[209]....
        /*0df4*/ 	.word	0x000056e0
        /*0df8*/ 	.word	0x000000ff
        /*0dfc*/ 	.word	0x00000000
        /*0e00*/ 	.short	0x010a
        /*0e02*/ 	.byte	0x05
	.zero		1


	//   ....[210]....
        /*0e04*/ 	.word	0x00005770
        /*0e08*/ 	.word	0x000000ff
        /*0e0c*/ 	.word	0x00000000
        /*0e10*/ 	.short	0x010a
        /*0e12*/ 	.byte	0x05
	.zero		1


	//   ....[211]....
        /*0e14*/ 	.word	0x00005800
        /*0e18*/ 	.word	0x000000ff
        /*0e1c*/ 	.word	0x00000000
        /*0e20*/ 	.short	0x010a
        /*0e22*/ 	.byte	0x07
	.zero		1


	//   ....[212]....
        /*0e24*/ 	.word	0x00005c40
        /*0e28*/ 	.word	0x00000000
        /*0e2c*/ 	.word	0x00000380
        /*0e30*/ 	.short	0x010a
        /*0e32*/ 	.byte	0xff
	.zero		1


	//   ....[213]....
        /*0e34*/ 	.word	0x00005d30
        /*0e38*/ 	.word	0x00000000
        /*0e3c*/ 	.word	0x00000000
        /*0e40*/ 	.short	0x0101
        /*0e42*/ 	.byte	0xff
	.zero		1


	//   ....[214]....
        /*0e44*/ 	.word	0x00006050
        /*0e48*/ 	.word	0x000000ff
        /*0e4c*/ 	.word	0x00000378
        /*0e50*/ 	.short	0x010a
        /*0e52*/ 	.byte	0x06
	.zero		1


	//   ....[215]....
        /*0e54*/ 	.word	0x000061d0
        /*0e58*/ 	.word	0x000000ff
        /*0e5c*/ 	.word	0x00000368
        /*0e60*/ 	.short	0x010a
        /*0e62*/ 	.byte	0x06
	.zero		1


	//   ....[216]....
        /*0e64*/ 	.word	0x00006500
        /*0e68*/ 	.word	0x000000ff
        /*0e6c*/ 	.word	0x00000360
        /*0e70*/ 	.short	0x010b
        /*0e72*/ 	.byte	0x06
	.zero		1


	//   ....[217]....
        /*0e74*/ 	.word	0x00006520
        /*0e78*/ 	.word	0x000000ff
        /*0e7c*/ 	.word	0x00000000
        /*0e80*/ 	.short	0x0101
        /*0e82*/ 	.byte	0x25
	.zero		1


	//   ....[218]....
        /*0e84*/ 	.word	0x00006560
        /*0e88*/ 	.word	0x00000000
        /*0e8c*/ 	.word	0x00000368
        /*0e90*/ 	.short	0x010a
        /*0e92*/ 	.byte	0xff
	.zero		1


	//   ....[219]....
        /*0e94*/ 	.word	0x000068c0
        /*0e98*/ 	.word	0x00000000
        /*0e9c*/ 	.word	0x00000380
        /*0ea0*/ 	.short	0x010a
        /*0ea2*/ 	.byte	0xff
	.zero		1


	//   ....[220]....
        /*0ea4*/ 	.word	0x000069d0
        /*0ea8*/ 	.word	0x00000000
        /*0eac*/ 	.word	0x00000000
        /*0eb0*/ 	.short	0x0101
        /*0eb2*/ 	.byte	0xff
	.zero		1


	//   ....[221]....
        /*0eb4*/ 	.word	0x00007380
        /*0eb8*/ 	.word	0x000000ff
        /*0ebc*/ 	.word	0x00000360
        /*0ec0*/ 	.short	0x010a
        /*0ec2*/ 	.byte	0x2b
	.zero		1


	//   ....[222]....
        /*0ec4*/ 	.word	0x000073a0
        /*0ec8*/ 	.word	0x0000005c
        /*0ecc*/ 	.word	0x000003a0
        /*0ed0*/ 	.short	0x010a
        /*0ed2*/ 	.byte	0xff
	.zero		1


	//   ....[223]....
        /*0ed4*/ 	.word	0x000074f0
        /*0ed8*/ 	.word	0x000000ff
        /*0edc*/ 	.word	0x00000360
        /*0ee0*/ 	.short	0x010a
        /*0ee2*/ 	.byte	0x2b
	.zero		1


	//   ....[224]....
        /*0ee4*/ 	.word	0x000075d0
        /*0ee8*/ 	.word	0x000000ff
        /*0eec*/ 	.word	0x00000000
        /*0ef0*/ 	.short	0x0101
        /*0ef2*/ 	.byte	0x04
	.zero		1


	//   ....[225]....
        /*0ef4*/ 	.word	0x00007630
        /*0ef8*/ 	.word	0x0000005c
        /*0efc*/ 	.word	0x000003a0
        /*0f00*/ 	.short	0x010a
        /*0f02*/ 	.byte	0xff
	.zero		1


	//   ....[226]....
        /*0f04*/ 	.word	0x00007a00
        /*0f08*/ 	.word	0x000000ff
        /*0f0c*/ 	.word	0x00000000
        /*0f10*/ 	.short	0x0101
        /*0f12*/ 	.byte	0x05
	.zero		1


	//   ....[227]....
        /*0f14*/ 	.word	0x00008290
        /*0f18*/ 	.word	0x00000003
        /*0f1c*/ 	.word	0x000003f0
        /*0f20*/ 	.short	0x010a
        /*0f22*/ 	.byte	0xff
	.zero		1


	//   ....[228]....
        /*0f24*/ 	.word	0x000082f0
        /*0f28*/ 	.word	0x00000002
        /*0f2c*/ 	.word	0x000001b0
        /*0f30*/ 	.short	0x010a
        /*0f32*/ 	.byte	0xff
	.zero		1


	//   ....[229]....
        /*0f34*/ 	.word	0x00008350
        /*0f38*/ 	.word	0x00000002
        /*0f3c*/ 	.word	0x000001b0
        /*0f40*/ 	.short	0x010a
        /*0f42*/ 	.byte	0xff
	.zero		1


	//   ....[230]....
        /*0f44*/ 	.word	0x000083a0
        /*0f48*/ 	.word	0x00000002
        /*0f4c*/ 	.word	0x00000380
        /*0f50*/ 	.short	0x010a
        /*0f52*/ 	.byte	0xff
	.zero		1


	//   ....[231]....
        /*0f54*/ 	.word	0x00008400
        /*0f58*/ 	.word	0x00000000
        /*0f5c*/ 	.word	0x00000000
        /*0f60*/ 	.short	0x010a
        /*0f62*/ 	.byte	0xff
	.zero		1


	//   ....[232]....
        /*0f64*/ 	.word	0x00008460
        /*0f68*/ 	.word	0x00000000
        /*0f6c*/ 	.word	0x00000000
        /*0f70*/ 	.short	0x010a
        /*0f72*/ 	.byte	0xff
	.zero		1


	//   ....[233]....
        /*0f74*/ 	.word	0x000084c0
        /*0f78*/ 	.word	0x00000000
        /*0f7c*/ 	.word	0x00000000
        /*0f80*/ 	.short	0x010a
        /*0f82*/ 	.byte	0xff
	.zero		1


	//   ....[234]....
        /*0f84*/ 	.word	0x00008520
        /*0f88*/ 	.word	0x00000000
        /*0f8c*/ 	.word	0x00000000
        /*0f90*/ 	.short	0x010a
        /*0f92*/ 	.byte	0xff
	.zero		1


	//   ....[235]....
        /*0f94*/ 	.word	0x00008580
        /*0f98*/ 	.word	0x00000000
        /*0f9c*/ 	.word	0x00000000
        /*0fa0*/ 	.short	0x010a
        /*0fa2*/ 	.byte	0xff
	.zero		1


	//   ....[236]....
        /*0fa4*/ 	.word	0x000085e0
        /*0fa8*/ 	.word	0x00000000
        /*0fac*/ 	.word	0x00000000
        /*0fb0*/ 	.short	0x010a
        /*0fb2*/ 	.byte	0xff
	.zero		1


	//   ....[237]....
        /*0fb4*/ 	.word	0x00008640
        /*0fb8*/ 	.word	0x00000000
        /*0fbc*/ 	.word	0x00000000
        /*0fc0*/ 	.short	0x010a
        /*0fc2*/ 	.byte	0xff
	.zero		1


	//   ....[238]....
        /*0fc4*/ 	.word	0x000086a0
        /*0fc8*/ 	.word	0x00000000
        /*0fcc*/ 	.word	0x00000000
        /*0fd0*/ 	.short	0x010a
        /*0fd2*/ 	.byte	0xff
	.zero		1


	//   ....[239]....
        /*0fd4*/ 	.word	0x00008700
        /*0fd8*/ 	.word	0x00000000
        /*0fdc*/ 	.word	0x00000000
        /*0fe0*/ 	.short	0x010a
        /*0fe2*/ 	.byte	0xff
	.zero		1


	//   ....[240]....
        /*0fe4*/ 	.word	0x00008760
        /*0fe8*/ 	.word	0x00000000
        /*0fec*/ 	.word	0x00000000
        /*0ff0*/ 	.short	0x010a
        /*0ff2*/ 	.byte	0xff
	.zero		1


	//   ....[241]....
        /*0ff4*/ 	.word	0x000087c0
        /*0ff8*/ 	.word	0x00000000
        /*0ffc*/ 	.word	0x00000000
        /*1000*/ 	.short	0x010a
        /*1002*/ 	.byte	0xff
	.zero		1


	//   ....[242]....
        /*1004*/ 	.word	0x00008820
        /*1008*/ 	.word	0x00000000
        /*100c*/ 	.word	0x00000000
        /*1010*/ 	.short	0x010a
        /*1012*/ 	.byte	0xff
	.zero		1


	//   ....[243]....
        /*1014*/ 	.word	0x00008880
        /*1018*/ 	.word	0x00000000
        /*101c*/ 	.word	0x00000000
        /*1020*/ 	.short	0x010a
        /*1022*/ 	.byte	0xff
	.zero		1


	//   ....[244]....
        /*1024*/ 	.word	0x000088e0
        /*1028*/ 	.word	0x00000000
        /*102c*/ 	.word	0x00000000
        /*1030*/ 	.short	0x010a
        /*1032*/ 	.byte	0xff
	.zero		1


	//   ....[245]....
        /*1034*/ 	.word	0x00008940
        /*1038*/ 	.word	0x00000000
        /*103c*/ 	.word	0x00000000
        /*1040*/ 	.short	0x010a
        /*1042*/ 	.byte	0xff
	.zero		1


	//   ....[246]....
        /*1044*/ 	.word	0x000089a0
        /*1048*/ 	.word	0x00000000
        /*104c*/ 	.word	0x00000000
        /*1050*/ 	.short	0x010a
        /*1052*/ 	.byte	0xff
	.zero		1


	//   ....[247]....
        /*1054*/ 	.word	0x00008a00
        /*1058*/ 	.word	0x00000000
        /*105c*/ 	.word	0x00000000
        /*1060*/ 	.short	0x010a
        /*1062*/ 	.byte	0xff
	.zero		1


	//   ....[248]....
        /*1064*/ 	.word	0x00008a60
        /*1068*/ 	.word	0x00000000
        /*106c*/ 	.word	0x00000000
        /*1070*/ 	.short	0x010a
        /*1072*/ 	.byte	0xff
	.zero		1


	//   ....[249]....
        /*1074*/ 	.word	0x00008ac0
        /*1078*/ 	.word	0x00000000
        /*107c*/ 	.word	0x00000000
        /*1080*/ 	.short	0x010a
        /*1082*/ 	.byte	0xff
	.zero		1


	//   ....[250]....
        /*1084*/ 	.word	0x00008b20
        /*1088*/ 	.word	0x00000000
        /*108c*/ 	.word	0x00000000
        /*1090*/ 	.short	0x010a
        /*1092*/ 	.byte	0xff
	.zero		1


	//   ....[251]....
        /*1094*/ 	.word	0x00008b80
        /*1098*/ 	.word	0x00000000
        /*109c*/ 	.word	0x00000000
        /*10a0*/ 	.short	0x010a
        /*10a2*/ 	.byte	0xff
	.zero		1


	//   ....[252]....
        /*10a4*/ 	.word	0x00008be0
        /*10a8*/ 	.word	0x00000000
        /*10ac*/ 	.word	0x00000000
        /*10b0*/ 	.short	0x010a
        /*10b2*/ 	.byte	0xff
	.zero		1


	//   ....[253]....
        /*10b4*/ 	.word	0x00008c40
        /*10b8*/ 	.word	0x00000000
        /*10bc*/ 	.word	0x00000000
        /*10c0*/ 	.short	0x010a
        /*10c2*/ 	.byte	0xff
	.zero		1


	//   ....[254]....
        /*10c4*/ 	.word	0x00008ca0
        /*10c8*/ 	.word	0x00000000
        /*10cc*/ 	.word	0x00000000
        /*10d0*/ 	.short	0x010a
        /*10d2*/ 	.byte	0xff
	.zero		1


	//   ....[255]....
        /*10d4*/ 	.word	0x00008d00
        /*10d8*/ 	.word	0x00000000
        /*10dc*/ 	.word	0x00000000
        /*10e0*/ 	.short	0x010a
        /*10e2*/ 	.byte	0xff
	.zero		1


	//   ....[0]....
        /*10e4*/ 	.word	0x00008d60
        /*10e8*/ 	.word	0x00000000
        /*10ec*/ 	.word	0x00000000
        /*10f0*/ 	.short	0x010a
        /*10f2*/ 	.byte	0xff
	.zero		1


	//   ....[1]....
        /*10f4*/ 	.word	0x00008dc0
        /*10f8*/ 	.word	0x00000000
        /*10fc*/ 	.word	0x00000000
        /*1100*/ 	.short	0x010a
        /*1102*/ 	.byte	0xff
	.zero		1


	//   ....[2]....
        /*1104*/ 	.word	0x00008e20
        /*1108*/ 	.word	0x00000000
        /*110c*/ 	.word	0x00000000
        /*1110*/ 	.short	0x010a
        /*1112*/ 	.byte	0xff
	.zero		1


	//   ....[3]....
        /*1114*/ 	.word	0x00008e80
        /*1118*/ 	.word	0x00000000
        /*111c*/ 	.word	0x00000000
        /*1120*/ 	.short	0x010a
        /*1122*/ 	.byte	0xff
	.zero		1


	//   ....[4]....
        /*1124*/ 	.word	0x00008ee0
        /*1128*/ 	.word	0x00000000
        /*112c*/ 	.word	0x00000000
        /*1130*/ 	.short	0x010a
        /*1132*/ 	.byte	0xff
	.zero		1


	//   ....[5]....
        /*1134*/ 	.word	0x00008f40
        /*1138*/ 	.word	0x00000000
        /*113c*/ 	.word	0x00000000
        /*1140*/ 	.short	0x010a
        /*1142*/ 	.byte	0xff
	.zero		1


	//   ....[6]....
        /*1144*/ 	.word	0x00008fa0
        /*1148*/ 	.word	0x00000000
        /*114c*/ 	.word	0x00000000
        /*1150*/ 	.short	0x010a
        /*1152*/ 	.byte	0xff
	.zero		1


	//   ....[7]....
        /*1154*/ 	.word	0x00009000
        /*1158*/ 	.word	0x00000000
        /*115c*/ 	.word	0x00000000
        /*1160*/ 	.short	0x010a
        /*1162*/ 	.byte	0xff
	.zero		1


	//   ....[8]....
        /*1164*/ 	.word	0x00009060
        /*1168*/ 	.word	0x00000000
        /*116c*/ 	.word	0x00000000
        /*1170*/ 	.short	0x010a
        /*1172*/ 	.byte	0xff
	.zero		1


	//   ....[9]....
        /*1174*/ 	.word	0x000090c0
        /*1178*/ 	.word	0x00000000
        /*117c*/ 	.word	0x00000000
        /*1180*/ 	.short	0x010a
        /*1182*/ 	.byte	0xff
	.zero		1


	//   ....[10]....
        /*1184*/ 	.word	0x00009120
        /*1188*/ 	.word	0x00000000
        /*118c*/ 	.word	0x00000000
        /*1190*/ 	.short	0x010a
        /*1192*/ 	.byte	0xff
	.zero		1


	//   ....[11]....
        /*1194*/ 	.word	0x00009180
        /*1198*/ 	.word	0x00000000
        /*119c*/ 	.word	0x00000000
        /*11a0*/ 	.short	0x010a
        /*11a2*/ 	.byte	0xff
	.zero		1


	//   ....[12]....
        /*11a4*/ 	.word	0x000091e0
        /*11a8*/ 	.word	0x00000000
        /*11ac*/ 	.word	0x00000000
        /*11b0*/ 	.short	0x010a
        /*11b2*/ 	.byte	0xff
	.zero		1


	//   ....[13]....
        /*11b4*/ 	.word	0x00009240
        /*11b8*/ 	.word	0x00000000
        /*11bc*/ 	.word	0x00000000
        /*11c0*/ 	.short	0x010a
        /*11c2*/ 	.byte	0xff
	.zero		1


	//   ....[14]....
        /*11c4*/ 	.word	0x000092a0
        /*11c8*/ 	.word	0x00000000
        /*11cc*/ 	.word	0x00000000
        /*11d0*/ 	.short	0x010a
        /*11d2*/ 	.byte	0xff
	.zero		1


	//   ....[15]....
        /*11d4*/ 	.word	0x00009300
        /*11d8*/ 	.word	0x00000000
        /*11dc*/ 	.word	0x00000000
        /*11e0*/ 	.short	0x010a
        /*11e2*/ 	.byte	0xff
	.zero		1


	//   ....[16]....
        /*11e4*/ 	.word	0x00009360
        /*11e8*/ 	.word	0x00000000
        /*11ec*/ 	.word	0x00000000
        /*11f0*/ 	.short	0x010a
        /*11f2*/ 	.byte	0xff
	.zero		1


	//   ....[17]....
        /*11f4*/ 	.word	0x000093c0
        /*11f8*/ 	.word	0x00000000
        /*11fc*/ 	.word	0x00000000
        /*1200*/ 	.short	0x010a
        /*1202*/ 	.byte	0xff
	.zero		1


	//   ....[18]....
        /*1204*/ 	.word	0x00009420
        /*1208*/ 	.word	0x00000000
        /*120c*/ 	.word	0x00000000
        /*1210*/ 	.short	0x010a
        /*1212*/ 	.byte	0xff
	.zero		1


	//   ....[19]....
        /*1214*/ 	.word	0x00009480
        /*1218*/ 	.word	0x00000000
        /*121c*/ 	.word	0x00000000
        /*1220*/ 	.short	0x010a
        /*1222*/ 	.byte	0xff
	.zero		1


	//   ....[20]....
        /*1224*/ 	.word	0x000094e0
        /*1228*/ 	.word	0x00000000
        /*122c*/ 	.word	0x00000000
        /*1230*/ 	.short	0x010a
        /*1232*/ 	.byte	0xff
	.zero		1


	//   ....[21]....
        /*1234*/ 	.word	0x00009540
        /*1238*/ 	.word	0x00000000
        /*123c*/ 	.word	0x00000000
        /*1240*/ 	.short	0x010a
        /*1242*/ 	.byte	0xff
	.zero		1


	//   ....[22]....
        /*1244*/ 	.word	0x000095a0
        /*1248*/ 	.word	0x00000000
        /*124c*/ 	.word	0x00000000
        /*1250*/ 	.short	0x010a
        /*1252*/ 	.byte	0xff
	.zero		1


	//   ....[23]....
        /*1254*/ 	.word	0x00009600
        /*1258*/ 	.word	0x00000000
        /*125c*/ 	.word	0x00000000
        /*1260*/ 	.short	0x010a
        /*1262*/ 	.byte	0xff
	.zero		1


	//   ....[24]....
        /*1264*/ 	.word	0x00009660
        /*1268*/ 	.word	0x00000000
        /*126c*/ 	.word	0x00000000
        /*1270*/ 	.short	0x010a
        /*1272*/ 	.byte	0xff
	.zero		1


	//   ....[25]....
        /*1274*/ 	.word	0x000096c0
        /*1278*/ 	.word	0x00000000
        /*127c*/ 	.word	0x00000000
        /*1280*/ 	.short	0x010a
        /*1282*/ 	.byte	0xff
	.zero		1


	//   ....[26]....
        /*1284*/ 	.word	0x00009720
        /*1288*/ 	.word	0x00000000
        /*128c*/ 	.word	0x00000000
        /*1290*/ 	.short	0x010a
        /*1292*/ 	.byte	0xff
	.zero		1


	//   ....[27]....
        /*1294*/ 	.word	0x00009780
        /*1298*/ 	.word	0x00000000
        /*129c*/ 	.word	0x00000000
        /*12a0*/ 	.short	0x010a
        /*12a2*/ 	.byte	0xff
	.zero		1


	//   ....[28]....
        /*12a4*/ 	.word	0x000097d0
        /*12a8*/ 	.word	0x00000000
        /*12ac*/ 	.word	0x000003e0
        /*12b0*/ 	.short	0x010a
        /*12b2*/ 	.byte	0xff
	.zero		1


	//   ....[29]....
        /*12b4*/ 	.word	0x00009830
        /*12b8*/ 	.word	0x00000000
        /*12bc*/ 	.word	0x00000390
        /*12c0*/ 	.short	0x010a
        /*12c2*/ 	.byte	0xff
	.zero		1


	//   ....[30]....
        /*12c4*/ 	.word	0x00009880
        /*12c8*/ 	.word	0x00000000
        /*12cc*/ 	.word	0x00000380
        /*12d0*/ 	.short	0x010a
        /*12d2*/ 	.byte	0xff
	.zero		1


	//   ....[31]....
        /*12d4*/ 	.word	0x000098e0
        /*12d8*/ 	.word	0x00000000
        /*12dc*/ 	.word	0x00000390
        /*12e0*/ 	.short	0x010a
        /*12e2*/ 	.byte	0xff
	.zero		1


	//   ....[32]....
        /*12e4*/ 	.word	0x00009930
        /*12e8*/ 	.word	0x00000000
        /*12ec*/ 	.word	0x00000380
        /*12f0*/ 	.short	0x010a
        /*12f2*/ 	.byte	0xff
	.zero		1


	//   ....[33]....
        /*12f4*/ 	.word	0x00009990
        /*12f8*/ 	.word	0x00000003
        /*12fc*/ 	.word	0x000003c0
        /*1300*/ 	.short	0x010a
        /*1302*/ 	.byte	0xff
	.zero		1


	//   ....[34]....
        /*1304*/ 	.word	0x000099f0
        /*1308*/ 	.word	0x00000000
        /*130c*/ 	.word	0x00000000
        /*1310*/ 	.short	0x010a
        /*1312*/ 	.byte	0xff
	.zero		1


	//   ....[35]....
        /*1314*/ 	.word	0x00009a50
        /*1318*/ 	.word	0x00000000
        /*131c*/ 	.word	0x00000000
        /*1320*/ 	.short	0x010a
        /*1322*/ 	.byte	0xff
	.zero		1


	//   ....[36]....
        /*1324*/ 	.word	0x00009ab0
        /*1328*/ 	.word	0x00000000
        /*132c*/ 	.word	0x00000000
        /*1330*/ 	.short	0x010a
        /*1332*/ 	.byte	0xff
	.zero		1


	//   ....[37]....
        /*1334*/ 	.word	0x00009b10
        /*1338*/ 	.word	0x00000000
        /*133c*/ 	.word	0x00000000
        /*1340*/ 	.short	0x010a
        /*1342*/ 	.byte	0xff
	.zero		1


	//   ....[38]....
        /*1344*/ 	.word	0x00009b70
        /*1348*/ 	.word	0x00000000
        /*134c*/ 	.word	0x00000000
        /*1350*/ 	.short	0x010a
        /*1352*/ 	.byte	0xff
	.zero		1


	//   ....[39]....
        /*1354*/ 	.word	0x00009bc0
        /*1358*/ 	.word	0x00000000
        /*135c*/ 	.word	0x00000380
        /*1360*/ 	.short	0x010a
        /*1362*/ 	.byte	0xff
	.zero		1


	//   ....[40]....
        /*1364*/ 	.word	0x00009c20
        /*1368*/ 	.word	0x00000000
        /*136c*/ 	.word	0x00000378
        /*1370*/ 	.short	0x010a
        /*1372*/ 	.byte	0xff
	.zero		1


	//   ....[41]....
        /*1374*/ 	.word	0x00009c80
        /*1378*/ 	.word	0x00000003
        /*137c*/ 	.word	0x00000368
        /*1380*/ 	.short	0x010a
        /*1382*/ 	.byte	0xff
	.zero		1


	//   ....[42]....
        /*1384*/ 	.word	0x00009cd0
        /*1388*/ 	.word	0x00000000
        /*138c*/ 	.word	0x00000380
        /*1390*/ 	.short	0x010a
        /*1392*/ 	.byte	0xff
	.zero		1


	//   ....[43]....
        /*1394*/ 	.word	0x00009d30
        /*1398*/ 	.word	0x00000000
        /*139c*/ 	.word	0x00000360
        /*13a0*/ 	.short	0x010a
        /*13a2*/ 	.byte	0xff
	.zero		1


	//   ....[44]....
        /*13a4*/ 	.word	0x00009d80
        /*13a8*/ 	.word	0x0000005c
        /*13ac*/ 	.word	0x000003a0
        /*13b0*/ 	.short	0x010a
        /*13b2*/ 	.byte	0xff
	.zero		1


	//----- nvinfo : EIATTR_NUM_MBARRIERS
	.align		4
.L_47:
        /*13b4*/ 	.byte	0x03, 0x38
        /*13b6*/ 	.short	0x0080


	//----- nvinfo : EIATTR_EXIT_INSTR_OFFSETS
	.align		4
        /*13b8*/ 	.byte	0x04, 0x1c
        /*13ba*/ 	.short	(.L_49 - .L_48)


	//   ....[0]....
.L_48:
        /*13bc*/ 	.word	0x00004710


	//   ....[1]....
        /*13c0*/ 	.word	0x00004c00


	//   ....[2]....
        /*13c4*/ 	.word	0x00004c60


	//   ....[3]....
        /*13c8*/ 	.word	0x00005a60


	//   ....[4]....
        /*13cc*/ 	.word	0x00006590


	//   ....[5]....
        /*13d0*/ 	.word	0x000065d0


	//   ....[6]....
        /*13d4*/ 	.word	0x00008280


	//----- nvinfo : EIATTR_MAX_THREADS
	.align		4
.L_49:
        /*13d8*/ 	.byte	0x04, 0x05
        /*13da*/ 	.short	(.L_51 - .L_50)
.L_50:
        /*13dc*/ 	.word	0x00000100
        /*13e0*/ 	.word	0x00000001
        /*13e4*/ 	.word	0x00000001


	//----- nvinfo : EIATTR_CRS_STACK_SIZE
	.align		4
.L_51:
        /*13e8*/ 	.byte	0x04, 0x1e
        /*13ea*/ 	.short	(.L_53 - .L_52)
.L_52:
        /*13ec*/ 	.word	0x00000000


	//----- nvinfo : EIATTR_CBANK_PARAM_SIZE
	.align		4
.L_53:
        /*13f0*/ 	.byte	0x03, 0x19
        /*13f2*/ 	.short	0x0800


	//----- nvinfo : EIATTR_PARAM_CBANK
	.align		4
        /*13f4*/ 	.byte	0x04, 0x0a
        /*13f6*/ 	.short	(.L_55 - .L_54)
	.align		4
.L_54:
        /*13f8*/ 	.word	index@(.nv.constant0._ZN7cutlass13device_kernelINS_4gemm6kernel13GemmUniversalIN4cute5tupleIJiiiiEEENS1_10collective13CollectiveMmaINS1_35MainloopSm100TmaUmmaWarpSpecializedILi54ELi2ELi4ENS5_IJNS4_1CILi1EEESB_SB_EEEEENS5_IJNSA_ILi64EEESE_NSA_ILi32EEEEEENS_12float_e5m2_tENS5_IJSB_llEEESH_SI_NS4_8TiledMMAINS4_8MMA_AtomIJNS4_10MMA_TraitsINS4_19SM100_MMA_F8F6F4_SSEJSH_SH_fSE_SE_NS4_17integral_constantINS4_4UMMA5MajorELSP_1EEESQ_NSN_INSO_7ScaleInELSR_0EEESS_EEEEEENS4_6LayoutISC_NS5_IJNSA_ILi0EEESW_SW_EEEEENS5_IJNS4_10UnderscoreESZ_SZ_EEEEENS4_13SM90_TMA_LOADENS4_14ComposedLayoutINS4_7SwizzleILi2ELi4ELi3EEENS4_18smem_ptr_flag_bitsILi8EEENSV_INS5_IJSE_NSA_ILi8EEEEEENS5_IJSB_SE_EEEEEEEvNS4_8identityES12_S1C_vS1D_EENS_8epilogue10collective18CollectiveEpilogueINS1F_23Sm100TmaWarpSpecializedILi1ELi1ELi32ELb0ELb0EEEJSG_NS5_IJNSV_ISE_SB_EES1K_EEESH_NS5_IJlSB_lEEESH_S1M_NS1F_6fusion15FusionCallbacksIS1J_NS1N_17LinearCombinationISH_fSH_fLNS_15FloatRoundStyleE2EEESG_S1L_JEEENS4_5SM1004TMEM4LOAD26SM100_TMEM_LOAD_16dp32b32xES12_NS13_IS15_S17_NSV_INS5_IJS18_SE_EEENS5_IJSE_SB_EEEEEEENS4_39AutoVectorizingCopyWithAssumedAlignmentILi128EEENS4_14SM90_TMA_STOREES20_S22_S22_EEEvvEEEEvNT_6ParamsE)
        /*13fc*/ 	.short	0x0380
        /*13fe*/ 	.short	0x0800


	//----- nvinfo : EIATTR_SW_WAR
	.align		4
.L_55:
        /*1400*/ 	.byte	0x04, 0x36
        /*1402*/ 	.short	(.L_57 - .L_56)
.L_56:
        /*1404*/ 	.word	0x00000008
.L_57:


//--------------------- .nv.callgraph             --------------------------
	.section	.nv.callgraph,"",@"SHT_CUDA_CALLGRAPH"
	.align	4
	.sectionentsize	8
	.align		4
        /*0000*/ 	.word	0x00000000
	.align		4
        /*0004*/ 	.word	0xffffffff
	.align		4
        /*0008*/ 	.word	index@(_ZN7cutlass13device_kernelINS_4gemm6kernel13GemmUniversalIN4cute5tupleIJiiiiEEENS1_10collective13CollectiveMmaINS1_35MainloopSm100TmaUmmaWarpSpecializedILi54ELi2ELi4ENS5_IJNS4_1CILi1EEESB_SB_EEEEENS5_IJNSA_ILi64EEESE_NSA_ILi32EEEEEENS_12float_e5m2_tENS5_IJSB_llEEESH_SI_NS4_8TiledMMAINS4_8MMA_AtomIJNS4_10MMA_TraitsINS4_19SM100_MMA_F8F6F4_SSEJSH_SH_fSE_SE_NS4_17integral_constantINS4_4UMMA5MajorELSP_1EEESQ_NSN_INSO_7ScaleInELSR_0EEESS_EEEEEENS4_6LayoutISC_NS5_IJNSA_ILi0EEESW_SW_EEEEENS5_IJNS4_10UnderscoreESZ_SZ_EEEEENS4_13SM90_TMA_LOADENS4_14ComposedLayoutINS4_7SwizzleILi2ELi4ELi3EEENS4_18smem_ptr_flag_bitsILi8EEENSV_INS5_IJSE_NSA_ILi8EEEEEENS5_IJSB_SE_EEEEEEEvNS4_8identityES12_S1C_vS1D_EENS_8epilogue10collective18CollectiveEpilogueINS1F_23Sm100TmaWarpSpecializedILi1ELi1ELi32ELb0ELb0EEEJSG_NS5_IJNSV_ISE_SB_EES1K_EEESH_NS5_IJlSB_lEEESH_S1M_NS1F_6fusion15FusionCallbacksIS1J_NS1N_17LinearCombinationISH_fSH_fLNS_15FloatRoundStyleE2EEESG_S1L_JEEENS4_5SM1004TMEM4LOAD26SM100_TMEM_LOAD_16dp32b32xES12_NS13_IS15_S17_NSV_INS5_IJS18_SE_EEENS5_IJSE_SB_EEEEEEENS4_39AutoVectorizingCopyWithAssumedAlignmentILi128EEENS4_14SM90_TMA_STOREES20_S22_S22_EEEvvEEEEvNT_6ParamsE)
	.align		4
        /*000c*/ 	.word	index@(__assertfail)
	.align		4
        /*0010*/ 	.word	0x00000000
	.align		4
        /*0014*/ 	.word	0xfffffffe
	.align		4
        /*0018*/ 	.word	0x00000000
	.align		4
        /*001c*/ 	.word	0xfffffffd
	.align		4
        /*0020*/ 	.word	0x00000000
	.align		4
        /*0024*/ 	.word	0xfffffffc


//--------------------- .nv.constant4             --------------------------
	.section	.nv.constant4,"a",@progbits
	.align	8
	.align		8
.nv.constant4:
        /*0000*/ 	.dword	__assertfail
	.align		8
        /*0008*/ 	.dword	__unnamed_1
	.align		8
        /*0010*/ 	.dword	__unnamed_2
	.align		8
        /*0018*/ 	.dword	_ZN40_INTERNAL_84753db5_4_k_cu_67bca6b8_296964cuda3std3__45__cpo5beginE
	.align		8
        /*0020*/ 	.dword	_ZN40_INTERNAL_84753db5_4_k_cu_67bca6b8_296964cuda3std3__45__cpo3endE
	.align		8
        /*0028*/ 	.dword	_ZN40_INTERNAL_84753db5_4_k_cu_67bca6b8_296964cuda3std3__45__cpo6cbeginE
	.align		8
        /*0030*/ 	.dword	_ZN40_INTERNAL_84753db5_4_k_cu_67bca6b8_296964cuda3std3__45__cpo4cendE
	.align		8
        /*0038*/ 	.dword	_ZN40_INTERNAL_84753db5_4_k_cu_67bca6b8_296964cuda3std3__442_GLOBAL__N__84753db5_4_k_cu_67bca6b8_296966ignoreE
	.align		8
        /*0040*/ 	.dword	_ZN40_INTERNAL_84753db5_4_k_cu_67bca6b8_296964cuda3std3__419piecewise_constructE
	.align		8
        /*0048*/ 	.dword	_ZN40_INTERNAL_84753db5_4_k_cu_67bca6b8_296964cuda3std3__48in_placeE
	.align		8
        /*0050*/ 	.dword	_ZN40_INTERNAL_84753db5_4_k_cu_67bca6b8_296964cuda3std6ranges3__45__cpo4swapE
	.align		8
        /*0058*/ 	.dword	_ZN40_INTERNAL_84753db5_4_k_cu_67bca6b8_296964cuda3std6ranges3__45__cpo9iter_moveE
	.align		8
        /*0060*/ 	.dword	_ZN40_INTERNAL_84753db5_4_k_cu_67bca6b8_296964cute7productE
	.align		8
        /*0068*/ 	.dword	_ZN40_INTERNAL_84753db5_4_k_cu_67bca6b8_296964cute1_E
	.align		8
        /*0070*/ 	.dword	$str$25
	.align		8
        /*0078*/ 	.dword	$str$26
	.align		8
        /*0080*/ 	.dword	$str$27
	.align		8
        /*0088*/ 	.dword	$str$28


//--------------------- .text._ZN7cutlass13device_kernelINS_4gemm6kernel13GemmUniversalIN4cute5tupleIJiiiiEEENS1_10collective13CollectiveMmaINS1_35MainloopSm100TmaUmmaWarpSpecializedILi54ELi2ELi4ENS5_IJNS4_1CILi1EEESB_SB_EEEEENS5_IJNSA_ILi64EEESE_NSA_ILi32EEEEEENS_12float_e5m2_tENS5_IJSB_llEEESH_SI_NS4_8TiledMMAINS4_8MMA_AtomIJNS4_10MMA_TraitsINS4_19SM100_MMA_F8F6F4_SSEJSH_SH_fSE_SE_NS4_17integral_constantINS4_4UMMA5MajorELSP_1EEESQ_NSN_INSO_7ScaleInELSR_0EEESS_EEEEEENS4_6LayoutISC_NS5_IJNSA_ILi0EEESW_SW_EEEEENS5_IJNS4_10UnderscoreESZ_SZ_EEEEENS4_13SM90_TMA_LOADENS4_14ComposedLayoutINS4_7SwizzleILi2ELi4ELi3EEENS4_18smem_ptr_flag_bitsILi8EEENSV_INS5_IJSE_NSA_ILi8EEEEEENS5_IJSB_SE_EEEEEEEvNS4_8identityES12_S1C_vS1D_EENS_8epilogue10collective18CollectiveEpilogueINS1F_23Sm100TmaWarpSpecializedILi1ELi1ELi32ELb0ELb0EEEJSG_NS5_IJNSV_ISE_SB_EES1K_EEESH_NS5_IJlSB_lEEESH_S1M_NS1F_6fusion15FusionCallbacksIS1J_NS1N_17LinearCombinationISH_fSH_fLNS_15FloatRoundStyleE2EEESG_S1L_JEEENS4_5SM1004TMEM4LOAD26SM100_TMEM_LOAD_16dp32b32xES12_NS13_IS15_S17_NSV_INS5_IJS18_SE_EEENS5_IJSE_SB_EEEEEEENS4_39AutoVectorizingCopyWithAssumedAlignmentILi128EEENS4_14SM90_TMA_STOREES20_S22_S22_EEEvvEEEEvNT_6ParamsE --------------------------
	.section	.text._ZN7cutlass13device_kernelINS_4gemm6kernel13GemmUniversalIN4cute5tupleIJiiiiEEENS1_10collective13CollectiveMmaINS1_35MainloopSm100TmaUmmaWarpSpecializedILi54ELi2ELi4ENS5_IJNS4_1CILi1EEESB_SB_EEEEENS5_IJNSA_ILi64EEESE_NSA_ILi32EEEEEENS_12float_e5m2_tENS5_IJSB_llEEESH_SI_NS4_8TiledMMAINS4_8MMA_AtomIJNS4_10MMA_TraitsINS4_19SM100_MMA_F8F6F4_SSEJSH_SH_fSE_SE_NS4_17integral_constantINS4_4UMMA5MajorELSP_1EEESQ_NSN_INSO_7ScaleInELSR_0EEESS_EEEEEENS4_6LayoutISC_NS5_IJNSA_ILi0EEESW_SW_EEEEENS5_IJNS4_10UnderscoreESZ_SZ_EEEEENS4_13SM90_TMA_LOADENS4_14ComposedLayoutINS4_7SwizzleILi2ELi4ELi3EEENS4_18smem_ptr_flag_bitsILi8EEENSV_INS5_IJSE_NSA_ILi8EEEEEENS5_IJSB_SE_EEEEEEEvNS4_8identityES12_S1C_vS1D_EENS_8epilogue10collective18CollectiveEpilogueINS1F_23Sm100TmaWarpSpecializedILi1ELi1ELi32ELb0ELb0EEEJSG_NS5_IJNSV_ISE_SB_EES1K_EEESH_NS5_IJlSB_lEEESH_S1M_NS1F_6fusion15FusionCallbacksIS1J_NS1N_17LinearCombinationISH_fSH_fLNS_15FloatRoundStyleE2EEESG_S1L_JEEENS4_5SM1004TMEM4LOAD26SM100_TMEM_LOAD_16dp32b32xES12_NS13_IS15_S17_NSV_INS5_IJS18_SE_EEENS5_IJSE_SB_EEEEEEENS4_39AutoVectorizingCopyWithAssumedAlignmentILi128EEENS4_14SM90_TMA_STOREES20_S22_S22_EEEvvEEEEvNT_6ParamsE,"ax",@progbits
	.align	128
.text._ZN7cutlass13device_kernelINS_4gemm6kernel13GemmUniversalIN4cute5tupleIJiiiiEEENS1_10collective13CollectiveMmaINS1_35MainloopSm100TmaUmmaWarpSpecializedILi54ELi2ELi4ENS5_IJNS4_1CILi1EEESB_SB_EEEEENS5_IJNSA_ILi64EEESE_NSA_ILi32EEEEEENS_12float_e5m2_tENS5_IJSB_llEEESH_SI_NS4_8TiledMMAINS4_8MMA_AtomIJNS4_10MMA_TraitsINS4_19SM100_MMA_F8F6F4_SSEJSH_SH_fSE_SE_NS4_17integral_constantINS4_4UMMA5MajorELSP_1EEESQ_NSN_INSO_7ScaleInELSR_0EEESS_EEEEEENS4_6LayoutISC_NS5_IJNSA_ILi0EEESW_SW_EEEEENS5_IJNS4_10UnderscoreESZ_SZ_EEEEENS4_13SM90_TMA_LOADENS4_14ComposedLayoutINS4_7SwizzleILi2ELi4ELi3EEENS4_18smem_ptr_flag_bitsILi8EEENSV_INS5_IJSE_NSA_ILi8EEEEEENS5_IJSB_SE_EEEEEEEvNS4_8identityES12_S1C_vS1D_EENS_8epilogue10collective18CollectiveEpilogueINS1F_23Sm100TmaWarpSpecializedILi1ELi1ELi32ELb0ELb0EEEJSG_NS5_IJNSV_ISE_SB_EES1K_EEESH_NS5_IJlSB_lEEESH_S1M_NS1F_6fusion15FusionCallbacksIS1J_NS1N_17LinearCombinationISH_fSH_fLNS_15FloatRoundStyleE2EEESG_S1L_JEEENS4_5SM1004TMEM4LOAD26SM100_TMEM_LOAD_16dp32b32xES12_NS13_IS15_S17_NSV_INS5_IJS18_SE_EEENS5_IJSE_SB_EEEEEEENS4_39AutoVectorizingCopyWithAssumedAlignmentILi128EEENS4_14SM90_TMA_STOREES20_S22_S22_EEEvvEEEEvNT_6ParamsE:
        .type           _ZN7cutlass13device_kernelINS_4gemm6kernel13GemmUniversalIN4cute5tupleIJiiiiEEENS1_10collective13CollectiveMmaINS1_35MainloopSm100TmaUmmaWarpSpecializedILi54ELi2ELi4ENS5_IJNS4_1CILi1EEESB_SB_EEEEENS5_IJNSA_ILi64EEESE_NSA_ILi32EEEEEENS_12float_e5m2_tENS5_IJSB_llEEESH_SI_NS4_8TiledMMAINS4_8MMA_AtomIJNS4_10MMA_TraitsINS4_19SM100_MMA_F8F6F4_SSEJSH_SH_fSE_SE_NS4_17integral_constantINS4_4UMMA5MajorELSP_1EEESQ_NSN_INSO_7ScaleInELSR_0EEESS_EEEEEENS4_6LayoutISC_NS5_IJNSA_ILi0EEESW_SW_EEEEENS5_IJNS4_10UnderscoreESZ_SZ_EEEEENS4_13SM90_TMA_LOADENS4_14ComposedLayoutINS4_7SwizzleILi2ELi4ELi3EEENS4_18smem_ptr_flag_bitsILi8EEENSV_INS5_IJSE_NSA_ILi8EEEEEENS5_IJSB_SE_EEEEEEEvNS4_8identityES12_S1C_vS1D_EENS_8epilogue10collective18CollectiveEpilogueINS1F_23Sm100TmaWarpSpecializedILi1ELi1ELi32ELb0ELb0EEEJSG_NS5_IJNSV_ISE_SB_EES1K_EEESH_NS5_IJlSB_lEEESH_S1M_NS1F_6fusion15FusionCallbacksIS1J_NS1N_17LinearCombinationISH_fSH_fLNS_15FloatRoundStyleE2EEESG_S1L_JEEENS4_5SM1004TMEM4LOAD26SM100_TMEM_LOAD_16dp32b32xES12_NS13_IS15_S17_NSV_INS5_IJS18_SE_EEENS5_IJSE_SB_EEEEEEENS4_39AutoVectorizingCopyWithAssumedAlignmentILi128EEENS4_14SM90_TMA_STOREES20_S22_S22_EEEvvEEEEvNT_6ParamsE,@function
        .size           _ZN7cutlass13device_kernelINS_4gemm6kernel13GemmUniversalIN4cute5tupleIJiiiiEEENS1_10collective13CollectiveMmaINS1_35MainloopSm100TmaUmmaWarpSpecializedILi54ELi2ELi4ENS5_IJNS4_1CILi1EEESB_SB_EEEEENS5_IJNSA_ILi64EEESE_NSA_ILi32EEEEEENS_12float_e5m2_tENS5_IJSB_llEEESH_SI_NS4_8TiledMMAINS4_8MMA_AtomIJNS4_10MMA_TraitsINS4_19SM100_MMA_F8F6F4_SSEJSH_SH_fSE_SE_NS4_17integral_constantINS4_4UMMA5MajorELSP_1EEESQ_NSN_INSO_7ScaleInELSR_0EEESS_EEEEEENS4_6LayoutISC_NS5_IJNSA_ILi0EEESW_SW_EEEEENS5_IJNS4_10UnderscoreESZ_SZ_EEEEENS4_13SM90_TMA_LOADENS4_14ComposedLayoutINS4_7SwizzleILi2ELi4ELi3EEENS4_18smem_ptr_flag_bitsILi8EEENSV_INS5_IJSE_NSA_ILi8EEEEEENS5_IJSB_SE_EEEEEEEvNS4_8identityES12_S1C_vS1D_EENS_8epilogue10collective18CollectiveEpilogueINS1F_23Sm100TmaWarpSpecializedILi1ELi1ELi32ELb0ELb0EEEJSG_NS5_IJNSV_ISE_SB_EES1K_EEESH_NS5_IJlSB_lEEESH_S1M_NS1F_6fusion15FusionCallbacksIS1J_NS1N_17LinearCombinationISH_fSH_fLNS_15FloatRoundStyleE2EEESG_S1L_JEEENS4_5SM1004TMEM4LOAD26SM100_TMEM_LOAD_16dp32b32xES12_NS13_IS15_S17_NSV_INS5_IJS18_SE_EEENS5_IJSE_SB_EEEEEEENS4_39AutoVectorizingCopyWithAssumedAlignmentILi128EEENS4_14SM90_TMA_STOREES20_S22_S22_EEEvvEEEEvNT_6ParamsE,(.L_x_279 - _ZN7cutlass13device_kernelINS_4gemm6kernel13GemmUniversalIN4cute5tupleIJiiiiEEENS1_10collective13CollectiveMmaINS1_35MainloopSm100TmaUmmaWarpSpecializedILi54ELi2ELi4ENS5_IJNS4_1CILi1EEESB_SB_EEEEENS5_IJNSA_ILi64EEESE_NSA_ILi32EEEEEENS_12float_e5m2_tENS5_IJSB_llEEESH_SI_NS4_8TiledMMAINS4_8MMA_AtomIJNS4_10MMA_TraitsINS4_19SM100_MMA_F8F6F4_SSEJSH_SH_fSE_SE_NS4_17integral_constantINS4_4UMMA5MajorELSP_1EEESQ_NSN_INSO_7ScaleInELSR_0EEESS_EEEEEENS4_6LayoutISC_NS5_IJNSA_ILi0EEESW_SW_EEEEENS5_IJNS4_10UnderscoreESZ_SZ_EEEEENS4_13SM90_TMA_LOADENS4_14ComposedLayoutINS4_7SwizzleILi2ELi4ELi3EEENS4_18smem_ptr_flag_bitsILi8EEENSV_INS5_IJSE_NSA_ILi8EEEEEENS5_IJSB_SE_EEEEEEEvNS4_8identityES12_S1C_vS1D_EENS_8epilogue10collective18CollectiveEpilogueINS1F_23Sm100TmaWarpSpecializedILi1ELi1ELi32ELb0ELb0EEEJSG_NS5_IJNSV_ISE_SB_EES1K_EEESH_NS5_IJlSB_lEEESH_S1M_NS1F_6fusion15FusionCallbacksIS1J_NS1N_17LinearCombinationISH_fSH_fLNS_15FloatRoundStyleE2EEESG_S1L_JEEENS4_5SM1004TMEM4LOAD26SM100_TMEM_LOAD_16dp32b32xES12_NS13_IS15_S17_NSV_INS5_IJS18_SE_EEENS5_IJSE_SB_EEEEEEENS4_39AutoVectorizingCopyWithAssumedAlignmentILi128EEENS4_14SM90_TMA_STOREES20_S22_S22_EEEvvEEEEvNT_6ParamsE)
        .other          _ZN7cutlass13device_kernelINS_4gemm6kernel13GemmUniversalIN4cute5tupleIJiiiiEEENS1_10collective13CollectiveMmaINS1_35MainloopSm100TmaUmmaWarpSpecializedILi54ELi2ELi4ENS5_IJNS4_1CILi1EEESB_SB_EEEEENS5_IJNSA_ILi64EEESE_NSA_ILi32EEEEEENS_12float_e5m2_tENS5_IJSB_llEEESH_SI_NS4_8TiledMMAINS4_8MMA_AtomIJNS4_10MMA_TraitsINS4_19SM100_MMA_F8F6F4_SSEJSH_SH_fSE_SE_NS4_17integral_constantINS4_4UMMA5MajorELSP_1EEESQ_NSN_INSO_7ScaleInELSR_0EEESS_EEEEEENS4_6LayoutISC_NS5_IJNSA_ILi0EEESW_SW_EEEEENS5_IJNS4_10UnderscoreESZ_SZ_EEEEENS4_13SM90_TMA_LOADENS4_14ComposedLayoutINS4_7SwizzleILi2ELi4ELi3EEENS4_18smem_ptr_flag_bitsILi8EEENSV_INS5_IJSE_NSA_ILi8EEEEEENS5_IJSB_SE_EEEEEEEvNS4_8identityES12_S1C_vS1D_EENS_8epilogue10collective18CollectiveEpilogueINS1F_23Sm100TmaWarpSpecializedILi1ELi1ELi32ELb0ELb0EEEJSG_NS5_IJNSV_ISE_SB_EES1K_EEESH_NS5_IJlSB_lEEESH_S1M_NS1F_6fusion15FusionCallbacksIS1J_NS1N_17LinearCombinationISH_fSH_fLNS_15FloatRoundStyleE2EEESG_S1L_JEEENS4_5SM1004TMEM4LOAD26SM100_TMEM_LOAD_16dp32b32xES12_NS13_IS15_S17_NSV_INS5_IJS18_SE_EEENS5_IJSE_SB_EEEEEEENS4_39AutoVectorizingCopyWithAssumedAlignmentILi128EEENS4_14SM90_TMA_STOREES20_S22_S22_EEEvvEEEEvNT_6ParamsE,@"STO_CUDA_ENTRY STV_DEFAULT"
_ZN7cutlass13device_kernelINS_4gemm6kernel13GemmUniversalIN4cute5tupleIJiiiiEEENS1_10collective13CollectiveMmaINS1_35MainloopSm100TmaUmmaWarpSpecializedILi54ELi2ELi4ENS5_IJNS4_1CILi1EEESB_SB_EEEEENS5_IJNSA_ILi64EEESE_NSA_ILi32EEEEEENS_12float_e5m2_tENS5_IJSB_llEEESH_SI_NS4_8TiledMMAINS4_8MMA_AtomIJNS4_10MMA_TraitsINS4_19SM100_MMA_F8F6F4_SSEJSH_SH_fSE_SE_NS4_17integral_constantINS4_4UMMA5MajorELSP_1EEESQ_NSN_INSO_7ScaleInELSR_0EEESS_EEEEEENS4_6LayoutISC_NS5_IJNSA_ILi0EEESW_SW_EEEEENS5_IJNS4_10UnderscoreESZ_SZ_EEEEENS4_13SM90_TMA_LOADENS4_14ComposedLayoutINS4_7SwizzleILi2ELi4ELi3EEENS4_18smem_ptr_flag_bitsILi8EEENSV_INS5_IJSE_NSA_ILi8EEEEEENS5_IJSB_SE_EEEEEEEvNS4_8identityES12_S1C_vS1D_EENS_8epilogue10collective18CollectiveEpilogueINS1F_23Sm100TmaWarpSpecializedILi1ELi1ELi32ELb0ELb0EEEJSG_NS5_IJNSV_ISE_SB_EES1K_EEESH_NS5_IJlSB_lEEESH_S1M_NS1F_6fusion15FusionCallbacksIS1J_NS1N_17LinearCombinationISH_fSH_fLNS_15FloatRoundStyleE2EEESG_S1L_JEEENS4_5SM1004TMEM4LOAD26SM100_TMEM_LOAD_16dp32b32xES12_NS13_IS15_S17_NSV_INS5_IJS18_SE_EEENS5_IJSE_SB_EEEEEEENS4_39AutoVectorizingCopyWithAssumedAlignmentILi128EEENS4_14SM90_TMA_STOREES20_S22_S22_EEEvvEEEEvNT_6ParamsE:
[----:B------:R-:W1:Y:S01]  /*0000*/  LDC R1, c[0x0][0x37c] ;  /* 0x0000df00ff017b82 */ /* 0x000e620000000800 */
[----:B------:R-:W2:Y:S01]  /*0010*/  S2R R101, SR_TID.X ;  /* 0x0000000000657919 */ /* 0x000ea20000002100 */
[----:B------:R-:W3:Y:S01]  /*0020*/  LDCU.64 UR4, c[0x0][0x890] ;  /* 0x00011200ff0477ac */ /* 0x000ee20008000a00 */
[----:B------:R-:W-:Y:S02]  /*0030*/  PRMT R96, RZ, 0x7610, R96 ;  /* 0x00007610ff607816 */ /* 0x000fe40000000060 */
[----:B------:R-:W-:Y:S01]  /*0040*/  ELECT P5, URZ, PT ;  /* 0x0000000000ff782f */ /* 0x000fe200038a0000 */
[----:B------:R-:W4:Y:S01]  /*0050*/  LDCU.64 UR40, c[0x0][0x358] ;  /* 0x00006b00ff2877ac */ /* 0x000f220008000a00 */
[----:B---3--:R-:W-:-:S04]  /*0060*/  UISETP.NE.U32.AND UP0, UPT, UR4, URZ, UPT ;  /* 0x000000ff0400728c */ /* 0x008fc8000bf05070 */
[----:B------:R-:W-:Y:S01]  /*0070*/  UISETP.NE.AND.EX UP0, UPT, UR5, URZ, UPT, UP0 ;  /* 0x000000ff0500728c */ /* 0x000fe2000bf05300 */
[----:B--2---:R-:W-:-:S05]  /*0080*/  SHF.R.U32.HI R104, RZ, 0x5, R101 ;  /* 0x00000005ff687819 */ /* 0x004fca0000011665 */
[----:B------:R-:W2:Y:S02]  /*0090*/  SHFL.IDX PT, R0, R104, RZ, 0x1f ;  /* 0x00001fff68007589 */ /* 0x000ea400000e0000 */
[----:B--2---:R-:W-:Y:S01]  /*00a0*/  R2UR UR8, R0 ;  /* 0x00000000000872ca */ /* 0x004fe200000e0000 */
[----:B-1--4-:R-:W-:-:S14]  /*00b0*/  BRA.U UP0, `(.L_x_0) ;  /* 0x00000001002c7547 */ /* 0x012fdc000b800000 */
[----:B------:R-:W1:Y:S02]  /*00c0*/  LDCU.64 UR6, c[0x0][0x888] ;  /* 0x00011100ff0677ac */ /* 0x000e640008000a00 */
[----:B-1----:R-:W-:-:S04]  /*00d0*/  UISETP.NE.U32.AND UP0, UPT, UR6, URZ, UPT ;  /* 0x000000ff0600728c */ /* 0x002fc8000bf05070 */
[----:B------:R-:W-:-:S09]  /*00e0*/  UISETP.NE.AND.EX UP0, UPT, UR7, URZ, UPT, UP0 ;  /* 0x000000ff0700728c */ /* 0x000fd2000bf05300 */
[----:B------:R-:W-:Y:S05]  /*00f0*/  BRA.U !UP0, `(.L_x_1) ;  /* 0x0000000108107547 */ /* 0x000fea000b800000 */
[----:B------:R-:W1:Y:S02]  /*0100*/  LDC.64 R2, c[0x0][0x888] ;  /* 0x00022200ff027b82 */ /* 0x000e640000000a00 */
[----:B-1----:R1:W5:Y:S01]  /*0110*/  LDG.E R49, desc[UR40][R2.64] ;  /* 0x0000002802317981 */ /* 0x002362000c1e1900 */
[----:B------:R-:W-:Y:S01]  /*0120*/  HFMA2 R96, -RZ, RZ, 0, 5.9604644775390625e-08 ;  /* 0x00000001ff607431 */ /* 0x000fe200000001ff */
[----:B------:R-:W-:Y:S05]  /*0130*/  BRA `(.L_x_0) ;  /* 0x00000000000c7947 */ /* 0x000fea0003800000 */
.L_x_1:
[----:B------:R-:W1:Y:S01]  /*0140*/  LDCU UR6, c[0x0][0x880] ;  /* 0x00011000ff0677ac */ /* 0x000e620008000800 */
[----:B------:R-:W-:Y:S01]  /*0150*/  HFMA2 R96, -RZ, RZ, 0, 5.9604644775390625e-08 ;  /* 0x00000001ff607431 */ /* 0x000fe200000001ff */
[----:B-1----:R-:W-:-:S07]  /*0160*/  MOV R49, UR6 ;  /* 0x0000000600317c02 */ /* 0x002fce0008000f00 */
.L_x_0:
[----:B------:R-:W2:Y:S02]  /*0170*/  LDCU.64 UR6, c[0x0][0x8b0] ;  /* 0x00011600ff0677ac */ /* 0x000ea40008000a00 */
[----:B--2---:R-:W-:-:S04]  /*0180*/  UISETP.NE.U32.AND UP0, UPT, UR6, URZ, UPT ;  /* 0x000000ff0600728c */ /* 0x004fc8000bf05070 */
[----:B------:R-:W-:-:S09]  /*0190*/  UISETP.NE.AND.EX UP0, UPT, UR7, URZ, UPT, UP0 ;  /* 0x000000ff0700728c */ /* 0x000fd2000bf05300 */
[----:B------:R-:W-:Y:S05]  /*01a0*/  BRA.U UP0, `(.L_x_2) ;  /* 0x0000000100247547 */ /* 0x000fea000b800000 */
[----:B------:R-:W2:Y:S02]  /*01b0*/  LDCU.64 UR6, c[0x0][0x8a8] ;  /* 0x00011500ff0677ac */ /* 0x000ea40008000a00 */
[----:B--2---:R-:W-:-:S04]  /*01c0*/  UISETP.NE.U32.AND UP0, UPT, UR6, URZ, UPT ;  /* 0x000000ff0600728c */ /* 0x004fc8000bf05070 */
[----:B------:R-:W-:-:S09]  /*01d0*/  UISETP.NE.AND.EX UP0, UPT, UR7, URZ, UPT, UP0 ;  /* 0x000000ff0700728c */ /* 0x000fd2000bf05300 */
[----:B------:R-:W-:Y:S05]  /*01e0*/  BRA.U !UP0, `(.L_x_3) ;  /* 0x00000001080c7547 */ /* 0x000fea000b800000 */
[----:B-1----:R-:W1:Y:S02]  /*01f0*/  LDC.64 R2, c[0x0][0x8a8] ;  /* 0x00022a00ff027b82 */ /* 0x002e640000000a00 */
[----:B-1----:R2:W5:Y:S01]  /*0200*/  LDG.E R47, desc[UR40][R2.64] ;  /* 0x00000028022f7981 */ /* 0x002562000c1e1900 */
[----:B------:R-:W-:Y:S05]  /*0210*/  BRA `(.L_x_2) ;  /* 0x0000000000087947 */ /* 0x000fea0003800000 */
.L_x_3:
[----:B------:R-:W2:Y:S02]  /*0220*/  LDCU UR6, c[0x0][0x8a0] ;  /* 0x00011400ff0677ac */ /* 0x000ea40008000800 */
[----:B--2---:R-:W-:Y:S02]  /*0230*/  MOV R47, UR6 ;  /* 0x00000006002f7c02 */ /* 0x004fe40008000f00 */
.L_x_2:
[----:B------:R-:W-:Y:S01]  /*0240*/  IMAD.U32 R0, RZ, RZ, UR8 ;  /* 0x00000008ff007e24 */ /* 0x000fe2000f8e00ff */
[----:B------:R-:W-:Y:S04]  /*0250*/  BSSY.RECONVERGENT B0, `(.L_x_4) ;  /* 0x000000c000007945 */ /* 0x000fe80003800200 */
[C---:B------:R-:W-:Y:S02]  /*0260*/  ISETP.NE.OR P1, PT, R0.reuse, 0x1, !P5 ;  /* 0x000000010000780c */ /* 0x040fe40006f25670 */
[----:B------:R-:W-:-:S11]  /*0270*/  ISETP.NE.OR P0, PT, R0, 0x3, !P5 ;  /* 0x000000030000780c */ /* 0x000fd60006f05670 */
[----:B------:R-:W-:Y:S05]  /*0280*/  @P1 BRA `(.L_x_5) ;  /* 0x0000000000201947 */ /* 0x000fea0003800000 */
[----:B------:R-:W3:Y:S02]  /*0290*/  LDCU.64 UR6, c[0x0][0x348] ;  /* 0x00006900ff0677ac */ /* 0x000ee40008000a00 */
[----:B---3--:R-:W-:Y:S02]  /*02a0*/  UIADD3 UR10, UP1, UPT, UR6, 0x80, URZ ;  /* 0x00000080060a7890 */ /* 0x008fe4000ff3e0ff */
[----:B------:R-:W-:Y:S02]  /*02b0*/  UIADD3 UR6, UP0, UPT, UR6, 0x180, URZ ;  /* 0x0000018006067890 */ /* 0x000fe4000ff1e0ff */
[----:B------:R-:W-:Y:S02]  /*02c0*/  UIADD3.X UR11, UPT, UPT, URZ, UR7, URZ, UP1, !UPT ;  /* 0x00000007ff0b7290 */ /* 0x000fe40008ffe4ff */
[----:B------:R-:W-:-:S07]  /*02d0*/  UIADD3.X UR7, UPT, UPT, URZ, UR7, URZ, UP0, !UPT ;  /* 0x00000007ff077290 */ /* 0x000fce00087fe4ff */
[----:B------:R3:W-:Y:S02]  /*02e0*/  UTMACCTL.PF [UR10] ;  /* 0x000000000a0079b9 */ /* 0x0007e40008040000 */
[----:B------:R3:W-:Y:S02]  /*02f0*/  UTMACCTL.PF [UR6] ;  /* 0x00000000060079b9 */ /* 0x0007e40008040000 */
[----:B---3--:R-:W-:Y:S01]  /*0300*/  NOP ;  /* 0x0000000000007918 */ /* 0x008fe20000000000 */
.L_x_5:
[----:B------:R-:W-:Y:S05]  /*0310*/  BSYNC.RECONVERGENT B0 ;  /* 0x0000000000007941 */ /* 0x000fea0003800200 */
.L_x_4:
[----:B------:R-:W-:Y:S04]  /*0320*/  BSSY.RECONVERGENT B0, `(.L_x_6) ;  /* 0x000000a000007945 */ /* 0x000fe80003800200 */
        /* <DEDUP_REMOVED lines=9> */
.L_x_7:
[----:B------:R-:W-:Y:S05]  /*03c0*/  BSYNC.RECONVERGENT B0 ;  /* 0x0000000000007941 */ /* 0x000fea0003800200 */
.L_x_6:
[----:B------:R-:W3:Y:S01]  /*03d0*/  LDCU.64 UR6, c[0x0][0x888] ;  /* 0x00011100ff0677ac */ /* 0x000ee20008000a00 */
[----:B------:R-:W-:Y:S02]  /*03e0*/  UISETP.EQ.U32.AND UP1, UPT, UR4, URZ, UPT ;  /* 0x000000ff0400728c */ /* 0x000fe4000bf22070 */
[----:B------:R-:W-:Y:S02]  /*03f0*/  UPLOP3.LUT UP2, UPT, UPT, UPT, UPT, 0x80, 0x8 ;  /* 0x000000000008789c */ /* 0x000fe40003f4f070 */
[----:B---3--:R-:W-:-:S04]  /*0400*/  UISETP.NE.U32.AND UP0, UPT, UR6, URZ, UPT ;  /* 0x000000ff0600728c */ /* 0x008fc8000bf05070 */
[----:B------:R-:W-:-:S04]  /*0410*/  UISETP.NE.AND.EX UP0, UPT, UR7, URZ, UPT, UP0 ;  /* 0x000000ff0700728c */ /* 0x000fc8000bf05300 */
[----:B------:R-:W-:-:S04]  /*0420*/  UISETP.EQ.OR.EX UP3, UPT, UR5, URZ, !UP0, UP1 ;  /* 0x000000ff0500728c */ /* 0x000fc8000c762710 */
[----:B------:R-:W-:-:S05]  /*0430*/  UP2UR UR44, UPR, URZ, 0x8 ;  /* 0x00000008ff2c7883 */ /* 0x000fca0008000000 */
[----:B------:R-:W-:Y:S07]  /*0440*/  BRA.U !UP3, `(.L_x_8) ;  /* 0x000000010b207547 */ /* 0x000fee000b800000 */
[----:B------:R-:W-:Y:S01]  /*0450*/  UISETP.NE.U32.AND UP2, UPT, UR4, URZ, UPT ;  /* 0x000000ff0400728c */ /* 0x000fe2000bf45070 */
[----:B-----5:R-:W-:Y:S01]  /*0460*/  FSETP.NEU.AND P0, PT, R49, RZ, PT ;  /* 0x000000ff3100720b */ /* 0x020fe20003f0d000 */
[----:B------:R-:W-:Y:S02]  /*0470*/  USEL UR4, URZ, 0xffffffff, UP0 ;  /* 0xffffffffff047887 */ /* 0x000fe40008000000 */
[----:B------:R-:W-:-:S10]  /*0480*/  UISETP.NE.AND.EX UP2, UPT, UR5, URZ, UPT, UP2 ;  /* 0x000000ff0500728c */ /* 0x000fd4000bf45320 */
[----:B------:R-:W-:Y:S01]  /*0490*/  VOTEU.ANY UP1, P0 ;  /* 0x0000000000ff7886 */ /* 0x000fe20000020100 */
[----:B------:R-:W-:-:S04]  /*04a0*/  @!UP2 USEL UR4, URZ, 0xffffffff, UP1 ;  /* 0xffffffffff04a887 */ /* 0x000fc80008800000 */
[----:B------:R-:W-:-:S04]  /*04b0*/  ULOP3.LUT UR4, UR4, 0x1, URZ, 0xc0, !UPT ;  /* 0x0000000104047892 */ /* 0x000fc8000f8ec0ff */
[----:B------:R-:W-:-:S11]  /*04c0*/  UISETP.NE.U32.AND UP2, UPT, UR4, 0x1, UPT ;  /* 0x000000010400788c */ /* 0x000fd6000bf45070 */
.L_x_8:
[----:B-12---:R-:W1:Y:S01]  /*04d0*/  SHFL.IDX PT, R2, R104, RZ, 0x1f ;  /* 0x00001fff68027589 */ /* 0x006e6200000e0000 */
[----:B------:R-:W-:-:S04]  /*04e0*/  UISETP.NE.AND UP1, UPT, UR8, 0x2, UPT ;  /* 0x000000020800788c */ /* 0x000fc8000bf25270 */
[----:B------:R-:W-:Y:S01]  /*04f0*/  USEL UR13, URZ, 0x1, UP1 ;  /* 0x00000001ff0d7887 */ /* 0x000fe20008800000 */
[----:B-1----:R-:W-:-:S13]  /*0500*/  ISETP.NE.AND P0, PT, R2, RZ, PT ;  /* 0x000000ff0200720c */ /* 0x002fda0003f05270 */
[----:B------:R-:W-:Y:S05]  /*0510*/  @P0 BRA `(.L_x_9) ;  /* 0x0000000400e40947 */ /* 0x000fea0003800000 */
[----:B------:R-:W-:Y:S01]  /*0520*/  ELECT P0, URZ, PT ;  /* 0x0000000000ff782f */ /* 0x000fe20003800000 */
[----:B------:R-:W-:-:S12]  /*0530*/  BSSY.RECONVERGENT B0, `(.L_x_9) ;  /* 0x0000077000007945 */ /* 0x000fd80003800200 */
[----:B------:R-:W-:Y:S05]  /*0540*/  @!P0 BRA `(.L_x_10) ;  /* 0x0000000400d48947 */ /* 0x000fea0003800000 */
[----:B------:R-:W1:Y:S01]  /*0550*/  S2UR UR5, SR_CgaCtaId ;  /* 0x00000000000579c3 */ /* 0x000e620000008800 */
[----:B------:R-:W-:Y:S01]  /*0560*/  UMOV UR6, 0x400 ;  /* 0x0000040000067882 */ /* 0x000fe20000000000 */
[----:B------:R-:W-:Y:S01]  /*0570*/  UMOV UR4, 0x1 ;  /* 0x0000000100047882 */ /* 0x000fe20000000000 */
[----:B-1----:R-:W-:Y:S02]  /*0580*/  ULEA UR5, UR5, UR6, 0x18 ;  /* 0x0000000605057291 */ /* 0x002fe4000f8ec0ff */
[----:B------:R-:W-:-:S04]  /*0590*/  UIADD3 UR6, UPT, UPT, -UR4, 0x100000, URZ ;  /* 0x0010000004067890 */ /* 0x000fc8000fffe1ff */
[----:B------:R-:W-:Y:S02]  /*05a0*/  USHF.L.U32 UR7, UR6, 0xb, URZ ;  /* 0x0000000b06077899 */ /* 0x000fe400080006ff */
[----:B------:R-:W-:Y:S01]  /*05b0*/  USHF.L.U32 UR6, UR6, 0x1, URZ ;  /* 0x0000000106067899 */ /* 0x000fe200080006ff */
[----:B------:R-:W1:Y:S11]  /*05c0*/  FENCE.VIEW.ASYNC.S ;  /* 0x00000000000073c6 */ /* 0x000e760000000000 */
[----:B-1----:R1:W2:Y:S01]  /*05d0*/  SYNCS.EXCH.64 URZ, [UR5], UR6 ;  /* 0x0000000605ff75b2 */ /* 0x0022a20008000100 */
[----:B------:R1:W3:Y:S01]  /*05e0*/  SYNCS.EXCH.64 URZ, [UR5+0x1b0], UR6 ;  /* 0x0001b00605ff75b2 */ /* 0x0002e20008000100 */
[----:B------:R1:W4:Y:S01]  /*05f0*/  SYNCS.EXCH.64 URZ, [UR5+0x8], UR6 ;  /* 0x0000080605ff75b2 */ /* 0x0003220008000100 */
[----:B------:R1:W1:Y:S01]  /*0600*/  SYNCS.EXCH.64 URZ, [UR5+0x1b8], UR6 ;  /* 0x0001b80605ff75b2 */ /* 0x0002620008000100 */
        /* <DEDUP_REMOVED lines=104> */
[----:B--234-:R-:W-:Y:S01]  /*0c90*/  NOP ;  /* 0x0000000000007918 */ /* 0x01cfe20000000000 */
.L_x_10:
[----:B-1----:R-:W-:Y:S05]  /*0ca0*/  BSYNC.RECONVERGENT B0 ;  /* 0x0000000000007941 */ /* 0x002fea0003800200 */
.L_x_9:
[----:B------:R-:W1:Y:S01]  /*0cb0*/  SHFL.IDX PT, R2, R104, RZ, 0x1f ;  /* 0x00001fff68027589 */ /* 0x000e6200000e0000 */
[----:B------:R-:W-:Y:S01]  /*0cc0*/  NOP ;  /* 0x0000000000007918 */ /* 0x000fe20000000000 */
[----:B-1----:R-:W-:-:S13]  /*0cd0*/  ISETP.NE.AND P0, PT, R2, 0x1, PT ;  /* 0x000000010200780c */ /* 0x002fda0003f05270 */
[----:B------:R-:W-:Y:S05]  /*0ce0*/  @P0 BRA `(.L_x_11) ;  /* 0x0000000000400947 */ /* 0x000fea0003800000 */
[----:B------:R-:W1:Y:S01]  /*0cf0*/  S2UR UR6, SR_CgaCtaId ;  /* 0x00000000000679c3 */ /* 0x000e620000008800 */
[----:B------:R-:W-:Y:S01]  /*0d00*/  UMOV UR7, 0x400 ;  /* 0x0000040000077882 */ /* 0x000fe20000000000 */
[----:B------:R-:W-:Y:S01]  /*0d10*/  UMOV UR5, 0x20 ;  /* 0x0000002000057882 */ /* 0x000fe20000000000 */
[----:B------:R-:W-:Y:S01]  /*0d20*/  UMOV UR4, 0x80 ;  /* 0x0000008000047882 */ /* 0x000fe20000000000 */
[----:B------:R-:W-:-:S04]  /*0d30*/  UIADD3 UR10, UPT, UPT, -UR5, 0x100000, URZ ;  /* 0x00100000050a7890 */ /* 0x000fc8000fffe1ff */
[----:B------:R-:W-:Y:S02]  /*0d40*/  USHF.L.U32 UR11, UR10, 0xb, URZ ;  /* 0x0000000b0a0b7899 */ /* 0x000fe400080006ff */
[----:B------:R-:W-:Y:S02]  /*0d50*/  USHF.L.U32 UR10, UR10, 0x1, URZ ;  /* 0x000000010a0a7899 */ /* 0x000fe400080006ff */
[----:B------:R-:W-:-:S04]  /*0d60*/  UIADD3 UR4, UPT, UPT, -UR4, 0x100000, URZ ;  /* 0x0010000004047890 */ /* 0x000fc8000fffe1ff */
[----:B------:R-:W-:Y:S02]  /*0d70*/  USHF.L.U32 UR5, UR4, 0xb, URZ ;  /* 0x0000000b04057899 */ /* 0x000fe400080006ff */
[----:B------:R-:W-:Y:S01]  /*0d80*/  USHF.L.U32 UR4, UR4, 0x1, URZ ;  /* 0x0000000104047899 */ /* 0x000fe200080006ff */
[----:B------:R-:W-:Y:S01]  /*0d90*/  ELECT P0, URZ, PT ;  /* 0x0000000000ff782f */ /* 0x000fe20003800000 */
[----:B-1----:R-:W-:Y:S01]  /*0da0*/  ULEA UR6, UR6, UR7, 0x18 ;  /* 0x0000000706067291 */ /* 0x002fe2000f8ec0ff */
[----:B------:R-:W1:Y:S11]  /*0db0*/  FENCE.VIEW.ASYNC.S ;  /* 0x00000000000073c6 */ /* 0x000e760000000000 */
[----:B-1----:R1:W2:Y:S01]  /*0dc0*/  SYNCS.EXCH.64 URZ, [UR6+0x360], UR10 ;  /* 0x0003600a06ff75b2 */ /* 0x0022a20008000100 */
[----:B------:R1:W3:Y:S01]  /*0dd0*/  SYNCS.EXCH.64 URZ, [UR6+0x368], UR4 ;  /* 0x0003680406ff75b2 */ /* 0x0002e20008000100 */
[----:B------:R-:W-:Y:S01]  /*0de0*/  NOP ;  /* 0x0000000000007918 */ /* 0x000fe20000000000 */
.L_x_11:
[----:B------:R-:W4:Y:S01]  /*0df0*/  SHFL.IDX PT, R2, R104, RZ, 0x1f ;  /* 0x00001fff68027589 */ /* 0x000f2200000e0000 */
[----:B------:R-:W-:Y:S01]  /*0e00*/  NOP ;  /* 0x0000000000007918 */ /* 0x000fe20000000000 */
[----:B----4-:R-:W-:-:S13]  /*0e10*/  ISETP.NE.AND P0, PT, R2, 0x3, PT ;  /* 0x000000030200780c */ /* 0x010fda0003f05270 */
[----:B------:R-:W-:Y:S05]  /*0e20*/  @P0 BRA `(.L_x_12) ;  /* 0x0000000000300947 */ /* 0x000fea0003800000 */
[----:B-1----:R-:W1:Y:S01]  /*0e30*/  S2UR UR5, SR_CgaCtaId ;  /* 0x00000000000579c3 */ /* 0x002e620000008800 */
[----:B------:R-:W-:Y:S01]  /*0e40*/  UMOV UR6, 0x400 ;  /* 0x0000040000067882 */ /* 0x000fe20000000000 */
[----:B------:R-:W-:Y:S01]  /*0e50*/  UMOV UR4, 0x20 ;  /* 0x0000002000047882 */ /* 0x000fe20000000000 */
[----:B------:R-:W-:Y:S01]  /*0e60*/  ELECT P0, URZ, PT ;  /* 0x0000000000ff782f */ /* 0x000fe20003800000 */
[----:B-1----:R-:W-:Y:S02]  /*0e70*/  ULEA UR5, UR5, UR6, 0x18 ;  /* 0x0000000605057291 */ /* 0x002fe4000f8ec0ff */
[----:B------:R-:W-:-:S04]  /*0e80*/  UIADD3 UR6, UPT, UPT, -UR4, 0x100000, URZ ;  /* 0x0010000004067890 */ /* 0x000fc8000fffe1ff */
[----:B------:R-:W-:Y:S02]  /*0e90*/  USHF.L.U32 UR7, UR6, 0xb, URZ ;  /* 0x0000000b06077899 */ /* 0x000fe400080006ff */
[----:B------:R-:W-:Y:S01]  /*0ea0*/  USHF.L.U32 UR6, UR6, 0x1, URZ ;  /* 0x0000000106067899 */ /* 0x000fe200080006ff */
[----:B------:R-:W1:Y:S11]  /*0eb0*/  FENCE.VIEW.ASYNC.S ;  /* 0x00000000000073c6 */ /* 0x000e760000000000 */
[----:B-1----:R4:W1:Y:S01]  /*0ec0*/  SYNCS.EXCH.64 URZ, [UR5+0x370], UR6 ;  /* 0x0003700605ff75b2 */ /* 0x0028620008000100 */
[----:B------:R4:W1:Y:S02]  /*0ed0*/  SYNCS.EXCH.64 URZ, [UR5+0x378], UR6 ;  /* 0x0003780605ff75b2 */ /* 0x0008640008000100 */
[----:B----4-:R-:W-:Y:S01]  /*0ee0*/  NOP ;  /* 0x0000000000007918 */ /* 0x010fe20000000000 */
.L_x_12:
[----:B------:R-:W4:Y:S01]  /*0ef0*/  SHFL.IDX PT, R2, R104, RZ, 0x1f ;  /* 0x00001fff68027589 */ /* 0x000f2200000e0000 */
[----:B------:R-:W-:Y:S01]  /*0f00*/  NOP ;  /* 0x0000000000007918 */ /* 0x000fe20000000000 */
[----:B----4-:R-:W-:-:S13]  /*0f10*/  ISETP.NE.AND P0, PT, R2, 0x4, PT ;  /* 0x000000040200780c */ /* 0x010fda0003f05270 */
[----:B------:R-:W-:Y:S05]  /*0f20*/  @P0 BRA `(.L_x_13) ;  /* 0x00000000004c0947 */ /* 0x000fea0003800000 */
[----:B-1----:R-:W1:Y:S01]  /*0f30*/  S2UR UR5, SR_CgaCtaId ;  /* 0x00000000000579c3 */ /* 0x002e620000008800 */
[----:B------:R-:W-:Y:S01]  /*0f40*/  UMOV UR7, 0x100 ;  /* 0x0000010000077882 */ /* 0x000fe20000000000 */
[----:B------:R-:W-:Y:S01]  /*0f50*/  UMOV UR6, 0x400 ;  /* 0x0000040000067882 */ /* 0x000fe20000000000 */
[----:B------:R-:W-:Y:S01]  /*0f60*/  USEL UR7, UR7, 0xe0, UP2 ;  /* 0x000000e007077887 */ /* 0x000fe20009000000 */
[----:B------:R-:W-:Y:S01]  /*0f70*/  UMOV UR4, 0x1 ;  /* 0x0000000100047882 */ /* 0x000fe20000000000 */
[----:B------:R-:W-:Y:S01]  /*0f80*/  ELECT P0, URZ, PT ;  /* 0x0000000000ff782f */ /* 0x000fe20003800000 */
[----:B------:R-:W-:-:S04]  /*0f90*/  UIADD3 UR10, UPT, UPT, -UR4, 0x100000, URZ ;  /* 0x00100000040a7890 */ /* 0x000fc8000fffe1ff */
[----:B------:R-:W-:Y:S02]  /*0fa0*/  USHF.L.U32 UR11, UR10, 0xb, URZ ;  /* 0x0000000b0a0b7899 */ /* 0x000fe400080006ff */
[----:B------:R-:W-:Y:S02]  /*0fb0*/  USHF.L.U32 UR10, UR10, 0x1, URZ ;  /* 0x000000010a0a7899 */ /* 0x000fe400080006ff */
[----:B-1----:R-:W-:Y:S02]  /*0fc0*/  ULEA UR5, UR5, UR6, 0x18 ;  /* 0x0000000605057291 */ /* 0x002fe4000f8ec0ff */
[----:B------:R-:W-:-:S04]  /*0fd0*/  UIADD3 UR6, UPT, UPT, -UR7, 0x100000, URZ ;  /* 0x0010000007067890 */ /* 0x000fc8000fffe1ff */
[----:B------:R-:W-:Y:S02]  /*0fe0*/  USHF.L.U32 UR7, UR6, 0xb, URZ ;  /* 0x0000000b06077899 */ /* 0x000fe400080006ff */
[----:B------:R-:W-:Y:S01]  /*0ff0*/  USHF.L.U32 UR6, UR6, 0x1, URZ ;  /* 0x0000000106067899 */ /* 0x000fe200080006ff */
[----:B------:R-:W1:Y:S03]  /*1000*/  FENCE.VIEW.ASYNC.S ;  /* 0x00000000000073c6 */ /* 0x000e660000000000 */
[----:B-1----:R4:W1:Y:S08]  /*1010*/  SYNCS.EXCH.64 URZ, [UR5+0x380], UR10 ;  /* 0x0003800a05ff75b2 */ /* 0x0028700008000100 */
[----:B------:R4:W1:Y:S01]  /*1020*/  SYNCS.EXCH.64 URZ, [UR5+0x390], UR6 ;  /* 0x0003900605ff75b2 */ /* 0x0008620008000100 */
[----:B------:R4:W1:Y:S01]  /*1030*/  SYNCS.EXCH.64 URZ, [UR5+0x388], UR10 ;  /* 0x0003880a05ff75b2 */ /* 0x0008620008000100 */
[----:B------:R4:W1:Y:S02]  /*1040*/  SYNCS.EXCH.64 URZ, [UR5+0x398], UR6 ;  /* 0x0003980605ff75b2 */ /* 0x0008640008000100 */
[----:B----4-:R-:W-:Y:S01]  /*1050*/  NOP ;  /* 0x0000000000007918 */ /* 0x010fe20000000000 */
.L_x_13:
[----:B------:R-:W4:Y:S01]  /*1060*/  SHFL.IDX PT, R2, R104, RZ, 0x1f ;  /* 0x00001fff68027589 */ /* 0x000f2200000e0000 */
[----:B------:R-:W-:Y:S01]  /*1070*/  NOP ;  /* 0x0000000000007918 */ /* 0x000fe20000000000 */
[----:B----4-:R-:W-:-:S13]  /*1080*/  ISETP.NE.AND P0, PT, R2, 0x5, PT ;  /* 0x000000050200780c */ /* 0x010fda0003f05270 */
[----:B------:R-:W-:Y:S05]  /*1090*/  @P0 BRA `(.L_x_14) ;  /* 0x0000000000580947 */ /* 0x000fea0003800000 */
[----:B-1----:R-:W1:Y:S01]  /*10a0*/  S2UR UR6, SR_CgaCtaId ;  /* 0x00000000000679c3 */ /* 0x002e620000008800 */
        /* <DEDUP_REMOVED lines=12> */
[----:B-1----:R4:W1:Y:S01]  /*1170*/  SYNCS.EXCH.64 URZ, [UR6+0x3a0], UR10 ;  /* 0x0003a00a06ff75b2 */ /* 0x0028620008000100 */
[----:B------:R4:W1:Y:S01]  /*1180*/  SYNCS.EXCH.64 URZ, [UR6+0x3c0], UR4 ;  /* 0x0003c00406ff75b2 */ /* 0x0008620008000100 */
[----:B------:R4:W1:Y:S01]  /*1190*/  SYNCS.EXCH.64 URZ, [UR6+0x3a8], UR10 ;  /* 0x0003a80a06ff75b2 */ /* 0x0008620008000100 */
[----:B------:R4:W1:Y:S01]  /*11a0*/  SYNCS.EXCH.64 URZ, [UR6+0x3c8], UR4 ;  /* 0x0003c80406ff75b2 */ /* 0x0008620008000100 */
[----:B------:R4:W1:Y:S01]  /*11b0*/  SYNCS.EXCH.64 URZ, [UR6+0x3b0], UR10 ;  /* 0x0003b00a06ff75b2 */ /* 0x0008620008000100 */
[----:B------:R4:W1:Y:S01]  /*11c0*/  SYNCS.EXCH.64 URZ, [UR6+0x3d0], UR4 ;  /* 0x0003d00406ff75b2 */ /* 0x0008620008000100 */
[----:B------:R4:W1:Y:S01]  /*11d0*/  SYNCS.EXCH.64 URZ, [UR6+0x3b8], UR10 ;  /* 0x0003b80a06ff75b2 */ /* 0x0008620008000100 */
[----:B------:R4:W1:Y:S02]  /*11e0*/  SYNCS.EXCH.64 URZ, [UR6+0x3d8], UR4 ;  /* 0x0003d80406ff75b2 */ /* 0x0008640008000100 */
[----:B----4-:R-:W-:Y:S01]  /*11f0*/  NOP ;  /* 0x0000000000007918 */ /* 0x010fe20000000000 */
.L_x_14:
        /* <DEDUP_REMOVED lines=14> */
[----:B------:R4:W1:Y:S01]  /*12e0*/  SYNCS.EXCH.64 URZ, [UR5+0x3f0], UR6 ;  /* 0x0003f00605ff75b2 */ /* 0x0008620008000100 */
[----:B------:R4:W1:Y:S01]  /*12f0*/  SYNCS.EXCH.64 URZ, [UR5+0x3e8], UR6 ;  /* 0x0003e80605ff75b2 */ /* 0x0008620008000100 */
[----:B------:R4:W1:Y:S02]  /*1300*/  SYNCS.EXCH.64 URZ, [UR5+0x3f8], UR6 ;  /* 0x0003f80605ff75b2 */ /* 0x0008640008000100 */
[----:B----4-:R-:W-:Y:S01]  /*1310*/  NOP ;  /* 0x0000000000007918 */ /* 0x010fe20000000000 */
.L_x_15:
[----:B-1----:R-:W1:Y:S01]  /*1320*/  S2UR UR5, SR_CTAID.X ;  /* 0x00000000000579c3 */ /* 0x002e620000002500 */
[----:B------:R-:W-:-:S05]  /*1330*/  CS2R.32 R97, SR_CgaSize ;  /* 0x0000000000617805 */ /* 0x000fca0000008a00 */
[----:B------:R-:W-:-:S05]  /*1340*/  IMAD R97, R97, -0xa0, RZ ;  /* 0xffffff6061617824 */ /* 0x000fca00078e02ff */
[----:B------:R-:W-:-:S14]  /*1350*/  R2UR UR7, R97 ;  /* 0x00000000610772ca */ /* 0x000fdc00000e0000 */
[----:B------:R-:W4:Y:S01]  /*1360*/  LDCU UR7, c[0x0][UR7+0x2b0] ;  /* 0x00005600070777ac */ /* 0x000f220008000800 */
[----:B------:R-:W-:Y:S01]  /*1370*/  NOP ;  /* 0x0000000000007918 */ /* 0x000fe20000000000 */
[----:B------:R-:W-:-:S05]  /*1380*/  CS2R.32 R97, SR_CgaSize ;  /* 0x0000000000617805 */ /* 0x000fca0000008a00 */
[----:B------:R-:W-:-:S05]  /*1390*/  IMAD R97, R97, -0xa0, RZ ;  /* 0xffffff6061617824 */ /* 0x000fca00078e02ff */
[----:B------:R-:W-:-:S14]  /*13a0*/  R2UR UR6, R97 ;  /* 0x00000000610672ca */ /* 0x000fdc00000e0000 */
[----:B------:R-:W2:Y:S01]  /*13b0*/  LDCU UR6, c[0x0][UR6+0x2b4] ;  /* 0x00005680060677ac */ /* 0x000ea20008000800 */
[----:B------:R-:W3:Y:S08]  /*13c0*/  S2UR UR4, SR_CTAID.Y ;  /* 0x00000000000479c3 */ /* 0x000ef00000002600 */
[----:B------:R-:W2:Y:S01]  /*13d0*/  LDC R9, c[0x0][0xb24] ;  /* 0x0002c900ff097b82 */ /* 0x000ea20000000800 */
[----:B-1----:R-:W-:-:S02]  /*13e0*/  I2FP.F32.U32 R5, UR5 ;  /* 0x0000000500057c45 */ /* 0x002fc40008201000 */
[----:B------:R-:W-:-:S05]  /*13f0*/  CS2R.32 R3, SR_CgaSize ;  /* 0x0000000000037805 */ /* 0x000fca0000008a00 */
[----:B------:R-:W-:-:S06]  /*1400*/  IMAD R3, R3, -0xa0, RZ ;  /* 0xffffff6003037824 */ /* 0x000fcc00078e02ff */
[----:B------:R-:W1:Y:S01]  /*1410*/  LDC R3, c[0x0][R3+0x2a0] ;  /* 0x0000a80003037b82 */ /* 0x000e620000000800 */
[----:B------:R-:W-:Y:S01]  /*1420*/  MOV R97, UR5 ;  /* 0x0000000500617c02 */ /* 0x000fe20008000f00 */
[----:B----4-:R-:W-:Y:S01]  /*1430*/  FMUL R5, R5, UR7 ;  /* 0x0000000705057c20 */ /* 0x010fe20008400000 */
[----:B---3--:R-:W-:Y:S02]  /*1440*/  I2FP.F32.U32 R4, UR4 ;  /* 0x0000000400047c45 */ /* 0x008fe40008201000 */
[----:B------:R-:W-:-:S05]  /*1450*/  CS2R.32 R2, SR_CgaSize ;  /* 0x0000000000027805 */ /* 0x000fca0000008a00 */
[----:B------:R-:W-:-:S06]  /*1460*/  IMAD R2, R2, -0xa0, RZ ;  /* 0xffffff6002027824 */ /* 0x000fcc00078e02ff */
[----:B------:R-:W3:Y:S01]  /*1470*/  LDC R2, c[0x0][R2+0x2a4] ;  /* 0x0000a90002027b82 */ /* 0x000ee20000000800 */
[----:B------:R-:W4:Y:S01]  /*1480*/  F2I.U32.TRUNC.NTZ R90, R5 ;  /* 0x00000005005a7305 */ /* 0x000f22000020f000 */
[----:B------:R-:W-:Y:S01]  /*1490*/  MOV R91, UR4 ;  /* 0x00000004005b7c02 */ /* 0x000fe20008000f00 */
[----:B--2---:R-:W-:-:S05]  /*14a0*/  FMUL R4, R4, UR6 ;  /* 0x0000000604047c20 */ /* 0x004fca0008400000 */
[----:B------:R-:W-:Y:S01]  /*14b0*/  BAR.SYNC.DEFER_BLOCKING 0x0 ;  /* 0x0000000000007b1d */ /* 0x000fe20000010000 */
[----:B------:R-:W-:-:S05]  /*14c0*/  ISETP.GE.AND P0, PT, R9, 0x1, PT ;  /* 0x000000010900780c */ /* 0x000fca0003f06270 */
[----:B------:R-:W2:Y:S02]  /*14d0*/  F2I.U32.TRUNC.NTZ R79, R4 ;  /* 0x00000004004f7305 */ /* 0x000ea4000020f000 */
[----:B------:R-:W3:Y:S01]  /*14e0*/  S2UR UR36, SR_CTAID.Z ;  /* 0x00000000002479c3 */ /* 0x000ee20000002700 */
[----:B----4-:R-:W-:-:S05]  /*14f0*/  IADD3 R90, PT, PT, -R90, RZ, RZ ;  /* 0x000000ff5a5a7210 */ /* 0x010fca0007ffe1ff */
[----:B-1----:R-:W-:Y:S01]  /*1500*/  IMAD R90, R3, R90, UR5 ;  /* 0x00000005035a7e24 */ /* 0x002fe2000f8e025a */
[----:B--2---:R-:W-:-:S05]  /*1510*/  IADD3 R79, PT, PT, -R79, RZ, RZ ;  /* 0x000000ff4f4f7210 */ /* 0x004fca0007ffe1ff */
[----:B---3--:R-:W-:Y:S01]  /*1520*/  IMAD R79, R2, R79, UR4 ;  /* 0x00000004024f7e24 */ /* 0x008fe2000f8e024f */
[----:B------:R-:W-:Y:S06]  /*1530*/  @!P0 BRA `(.L_x_16) ;  /* 0x0000000000b88947 */ /* 0x000fec0003800000 */
[----:B------:R-:W1:Y:S01]  /*1540*/  LDC.64 R4, c[0x0][0xb18] ;  /* 0x0002c600ff047b82 */ /* 0x000e620000000a00 */
[----:B------:R-:W-:-:S07]  /*1550*/  ISETP.NE.AND P0, PT, R9, 0x1, PT ;  /* 0x000000010900780c */ /* 0x000fce0003f05270 */
[----:B------:R-:W2:Y:S08]  /*1560*/  LDC R10, c[0x0][0xb0c] ;  /* 0x0002c300ff0a7b82 */ /* 0x000eb00000000800 */
[----:B------:R-:W3:Y:S08]  /*1570*/  LDC R11, c[0x0][0x370] ;  /* 0x0000dc00ff0b7b82 */ /* 0x000ef00000000800 */
[----:B------:R-:W4:Y:S01]  /*1580*/  LDC R12, c[0x0][0x374] ;  /* 0x0000dd00ff0c7b82 */ /* 0x000f220000000800 */
[----:B-1----:R-:W-:-:S07]  /*1590*/  ISETP.NE.AND P1, PT, R4, 0x1, PT ;  /* 0x000000010400780c */ /* 0x002fce0003f25270 */
[----:B------:R-:W3:Y:S01]  /*15a0*/  LDC.64 R6, c[0x0][0xb10] ;  /* 0x0002c400ff067b82 */ /* 0x000ee20000000a00 */
[----:B--2---:R-:W-:-:S07]  /*15b0*/  ISETP.NE.AND P2, PT, R10, 0x1, PT ;  /* 0x000000010a00780c */ /* 0x004fce0003f45270 */
[----:B------:R-:W1:Y:S08]  /*15c0*/  LDC R8, c[0x0][0xb20] ;  /* 0x0002c800ff087b82 */ /* 0x000e700000000800 */
[----:B------:R-:W2:Y:S01]  /*15d0*/  LDC.64 R2, c[0x0][0xb28] ;  /* 0x0002ca00ff027b82 */ /* 0x000ea20000000a00 */
[----:B----4-:R-:W-:-:S04]  /*15e0*/  IMAD.HI.U32 R13, R12, R5, RZ ;  /* 0x000000050c0d7227 */ /* 0x010fc800078e00ff */
[----:B------:R-:W-:-:S04]  /*15f0*/  IMAD.HI.U32 R5, R91, R5, RZ ;  /* 0x000000055b057227 */ /* 0x000fc800078e00ff */
[----:B---3--:R-:W-:-:S04]  /*1600*/  IMAD.HI.U32 R14, R11, R6, RZ ;  /* 0x000000060b0e7227 */ /* 0x008fc800078e00ff */
[----:B------:R-:W-:Y:S01]  /*1610*/  IMAD.HI.U32 R16, R97, R6, RZ ;  /* 0x0000000661107227 */ /* 0x000fe200078e00ff */
[-C--:B------:R-:W-:Y:S02]  /*1620*/  @P2 SHF.R.U32.HI R11, RZ, R7.reuse, R14 ;  /* 0x00000007ff0b2219 */ /* 0x080fe4000001160e */
[-C--:B-1----:R-:W-:Y:S02]  /*1630*/  @P1 SHF.R.U32.HI R12, RZ, R8.reuse, R13 ;  /* 0x00000008ff0c1219 */ /* 0x082fe4000001160d */
[----:B------:R-:W-:Y:S02]  /*1640*/  SHF.R.U32.HI R8, RZ, R8, R5 ;  /* 0x00000008ff087219 */ /* 0x000fe40000011605 */
[----:B------:R-:W-:Y:S02]  /*1650*/  SHF.R.U32.HI R16, RZ, R7, R16 ;  /* 0x00000007ff107219 */ /* 0x000fe40000011610 */
[----:B------:R-:W-:Y:S01]  /*1660*/  SEL R5, R91, R8, !P1 ;  /* 0x000000085b057207 */ /* 0x000fe20004800000 */
[----:B--2---:R-:W-:Y:S01]  /*1670*/  IMAD.HI.U32 R14, R12, R2, RZ ;  /* 0x000000020c0e7227 */ /* 0x004fe200078e00ff */
[----:B------:R-:W-:-:S03]  /*1680*/  SEL R7, R97, R16, !P2 ;  /* 0x0000001061077207 */ /* 0x000fc60005000000 */
[----:B------:R-:W-:Y:S01]  /*1690*/  IMAD.HI.U32 R6, R11, R2, RZ ;  /* 0x000000020b067227 */ /* 0x000fe200078e00ff */
[----:B------:R-:W-:-:S04]  /*16a0*/  @P0 SHF.R.U32.HI R12, RZ, R3, R14 ;  /* 0x00000003ff0c0219 */ /* 0x000fc8000001160e */
[----:B------:R-:W-:Y:S01]  /*16b0*/  @P0 SHF.R.U32.HI R11, RZ, R3, R6 ;  /* 0x00000003ff0b0219 */ /* 0x000fe20000011606 */
[----:B------:R-:W-:-:S04]  /*16c0*/  IMAD R12, R12, R9, RZ ;  /* 0x000000090c0c7224 */ /* 0x000fc800078e02ff */
[----:B------:R-:W-:Y:S01]  /*16d0*/  IMAD R6, R11, R9, RZ ;  /* 0x000000090b067224 */ /* 0x000fe200078e02ff */
[----:B------:R-:W-:-:S04]  /*16e0*/  ISETP.GE.AND P1, PT, R5, R12, PT ;  /* 0x0000000c0500720c */ /* 0x000fc80003f26270 */
[----:B------:R-:W-:Y:S01]  /*16f0*/  ISETP.GE.OR P1, PT, R7, R6, P1 ;  /* 0x000000060700720c */ /* 0x000fe20000f26670 */
[----:B------:R-:W-:-:S05]  /*1700*/  IMAD.HI.U32 R6, R5, R2, RZ ;  /* 0x0000000205067227 */ /* 0x000fca00078e00ff */
[----:B------:R-:W-:-:S04]  /*1710*/  SHF.R.U32.HI R6, RZ, R3, R6 ;  /* 0x00000003ff067219 */ /* 0x000fc80000011606 */
[----:B------:R-:W-:-:S03]  /*1720*/  SEL R6, R5, R6, !P0 ;  /* 0x0000000605067207 */ /* 0x000fc60004000000 */
[----:B------:R-:W-:Y:S01]  /*1730*/  @!P1 IMAD.HI.U32 R8, R7, R2, RZ ;  /* 0x0000000207089227 */ /* 0x000fe200078e00ff */
[----:B------:R-:W-:-:S04]  /*1740*/  IADD3 R2, PT, PT, -R6, RZ, RZ ;  /* 0x000000ff06027210 */ /* 0x000fc80007ffe1ff */
[----:B------:R-:W-:Y:S01]  /*1750*/  @!P1 SHF.R.U32.HI R8, RZ, R3, R8 ;  /* 0x00000003ff089219 */ /* 0x000fe20000011608 */
[----:B------:R-:W-:-:S03]  /*1760*/  IMAD R2, R9, R2, R5 ;  /* 0x0000000209027224 */ /* 0x000fc600078e0205 */
[----:B------:R-:W-:Y:S02]  /*1770*/  @!P1 SEL R3, R7, R8, !P0 ;  /* 0x0000000807039207 */ /* 0x000fe40004000000 */
[----:B------:R-:W-:-:S03]  /*1780*/  IADD3 R8, PT, PT, -R5, RZ, RZ ;  /* 0x000000ff05087210 */ /* 0x000fc60007ffe1ff */
[--C-:B------:R-:W-:Y:S02]  /*1790*/  @!P1 IMAD.IADD R6, R6, 0x1, -R3.reuse ;  /* 0x0000000106069824 */ /* 0x100fe400078e0a03 */
[----:B------:R-:W-:Y:S01]  /*17a0*/  @!P1 IMAD R3, R2, R11, R3 ;  /* 0x0000000b02039224 */ /* 0x000fe200078e0203 */
[----:B------:R-:W-:Y:S01]  /*17b0*/  IADD3 R2, PT, PT, -R7, RZ, RZ ;  /* 0x000000ff07027210 */ /* 0x000fe20007ffe1ff */
[----:B------:R-:W-:Y:S02]  /*17c0*/  @!P1 IMAD R5, R6, R9, R7 ;  /* 0x0000000906059224 */ /* 0x000fe400078e0207 */
[----:B------:R-:W-:Y:S02]  /*17d0*/  IMAD R8, R4, R8, R91 ;  /* 0x0000000804087224 */ /* 0x000fe400078e025b */
[----:B------:R-:W-:Y:S02]  /*17e0*/  @!P1 IMAD.MOV.U32 R7, RZ, RZ, R3 ;  /* 0x000000ffff079224 */ /* 0x000fe400078e0003 */
[----:B------:R-:W-:-:S02]  /*17f0*/  IMAD R2, R10, R2, R97 ;  /* 0x000000020a027224 */ /* 0x000fc400078e0261 */
[----:B------:R-:W-:Y:S02]  /*1800*/  IMAD R91, R5, R4, R8 ;  /* 0x00000004055b7224 */ /* 0x000fe400078e0208 */
[----:B------:R-:W-:Y:S02]  /*1810*/  IMAD R97, R7, R10, R2 ;  /* 0x0000000a07617224 */ /* 0x000fe400078e0202 */
.L_x_16:
[----:B------:R-:W1:Y:S01]  /*1820*/  LDCU UR4, c[0x0][0xb30] ;  /* 0x00016600ff0477ac */ /* 0x000e620008000800 */
[----:B------:R-:W2:Y:S08]  /*1830*/  S2UR UR37, SR_CgaCtaId ;  /* 0x00000000002579c3 */ /* 0x000eb00000008800 */
[----:B------:R-:W3:Y:S01]  /*1840*/  LDC R40, c[0x0][0xb24] ;  /* 0x0002c900ff287b82 */ /* 0x000ee20000000800 */
[----:B-1----:R-:W-:-:S09]  /*1850*/  UISETP.NE.AND UP1, UPT, UR4, 0x1, UPT ;  /* 0x000000010400788c */ /* 0x002fd2000bf25270 */
[----:B--2---:R-:W-:Y:S05]  /*1860*/  BRA.U UP1, `(.L_x_17) ;  /* 0x0000000101407547 */ /* 0x004fea000b800000 */
[----:B------:R-:W1:Y:S08]  /*1870*/  LDC.64 R4, c[0x0][0xb10] ;  /* 0x0002c400ff047b82 */ /* 0x000e700000000a00 */
[----:B------:R-:W2:Y:S08]  /*1880*/  LDC.64 R2, c[0x0][0xb18] ;  /* 0x0002c600ff027b82 */ /* 0x000eb00000000a00 */
[----:B------:R-:W4:Y:S08]  /*1890*/  LDC R6, c[0x0][0xb20] ;  /* 0x0002c800ff067b82 */ /* 0x000f300000000800 */
[----:B------:R-:W3:Y:S01]  /*18a0*/  LDC R8, c[0x0][0xb0c] ;  /* 0x0002c300ff087b82 */ /* 0x000ee20000000800 */
[----:B-1----:R-:W-:-:S05]  /*18b0*/  IMAD.HI.U32 R4, R97, R4, RZ ;  /* 0x0000000461047227 */ /* 0x002fca00078e00ff */
[----:B------:R-:W-:Y:S01]  /*18c0*/  SHF.R.U32.HI R4, RZ, R5, R4 ;  /* 0x00000005ff047219 */ /* 0x000fe20000011604 */
[----:B--2---:R-:W-:Y:S01]  /*18d0*/  IMAD.HI.U32 R3, R91, R3, RZ ;  /* 0x000000035b037227 */ /* 0x004fe200078e00ff */
[----:B------:R-:W-:-:S04]  /*18e0*/  ISETP.NE.AND P0, PT, R2, 0x1, PT ;  /* 0x000000010200780c */ /* 0x000fc80003f05270 */
[----:B----4-:R-:W-:-:S04]  /*18f0*/  SHF.R.U32.HI R6, RZ, R6, R3 ;  /* 0x00000006ff067219 */ /* 0x010fc80000011603 */
[----:B------:R-:W-:Y:S02]  /*1900*/  SEL R3, R91, R6, !P0 ;  /* 0x000000065b037207 */ /* 0x000fe40004000000 */
[----:B---3--:R-:W-:-:S04]  /*1910*/  ISETP.NE.AND P1, PT, R8, 0x1, PT ;  /* 0x000000010800780c */ /* 0x008fc80003f25270 */
[----:B------:R-:W-:-:S05]  /*1920*/  SEL R4, R97, R4, !P1 ;  /* 0x0000000461047207 */ /* 0x000fca0004800000 */
[----:B------:R-:W-:Y:S02]  /*1930*/  IMAD.IADD R5, R3, 0x1, -R4 ;  /* 0x0000000103057824 */ /* 0x000fe400078e0a04 */
[----:B------:R-:W-:Y:S02]  /*1940*/  IMAD.IADD R3, R4, 0x1, -R3 ;  /* 0x0000000104037824 */ /* 0x000fe400078e0a03 */
[----:B------:R-:W-:Y:S02]  /*1950*/  IMAD R97, R5, R8, R97 ;  /* 0x0000000805617224 */ /* 0x000fe400078e0261 */
[----:B------:R-:W-:-:S07]  /*1960*/  IMAD R91, R3, R2, R91 ;  /* 0x00000002035b7224 */ /* 0x000fce00078e025b */
.L_x_17:
[----:B------:R-:W-:Y:S01]  /*1970*/  BAR.SYNC.DEFER_BLOCKING 0x0 ;  /* 0x0000000000007b1d */ /* 0x000fe20000010000 */
[----:B------:R-:W-:Y:S01]  /*1980*/  UISETP.NE.AND UP1, UPT, UR8, 0x2, UPT ;  /* 0x000000020800788c */ /* 0x000fe2000bf25270 */
[----:B------:R-:W-:Y:S02]  /*1990*/  ISETP.NE.OR P5, PT, R0, 0x2, !P5 ;  /* 0x000000020000780c */ /* 0x000fe40006fa5670 */
[----:B------:R-:W-:-:S06]  /*19a0*/  LOP3.LUT R2, R101, 0x1f, RZ, 0xc0, !PT ;  /* 0x0000001f65027812 */ /* 0x000fcc00078ec0ff */
[----:B------:R-:W-:Y:S05]  /*19b0*/  BRA.U UP1, `(.L_x_18) ;  /* 0x0000002d015c7547 */ /* 0x000fea000b800000 */
[----:B------:R-:W1:Y:S01]  /*19c0*/  LDCU UR13, c[0x0][0x38c] ;  /* 0x00007180ff0d77ac */ /* 0x000e620008000800 */
[----:B------:R-:W2:Y:S01]  /*19d0*/  LDC R9, c[0x0][0x370] ;  /* 0x0000dc00ff097b82 */ /* 0x000ea20000000800 */
[----:B------:R-:W-:Y:S01]  /*19e0*/  PLOP3.LUT P1, PT, PT, PT, UP2, 0x80, 0x8 ;  /* 0x000000000008781c */ /* 0x000fe20003f2f028 */
[----:B------:R-:W-:Y:S01]  /*19f0*/  IMAD.MOV.U32 R15, RZ, RZ, 0x1 ;  /* 0x00000001ff0f7424 */ /* 0x000fe200078e00ff */
[----:B------:R-:W-:Y:S01]  /*1a00*/  ISETP.EQ.OR P4, PT, R2, RZ, P5 ;  /* 0x000000ff0200720c */ /* 0x000fe20002f82670 */
[----:B------:R-:W-:Y:S01]  /*1a10*/  IMAD.MOV.U32 R14, RZ, RZ, RZ ;  /* 0x000000ffff0e7224 */ /* 0x000fe200078e00ff */
[----:B------:R-:W-:Y:S02]  /*1a20*/  PLOP3.LUT P1, PT, P1, PT, PT, 0x8, 0x80 ;  /* 0x000000000080781c */ /* 0x000fe40000f2e170 */
[----:B------:R-:W-:Y:S01]  /*1a30*/  CS2R R12, SRZ ;  /* 0x00000000000c7805 */ /* 0x000fe2000001ff00 */
[----:B------:R-:W-:Y:S01]  /*1a40*/  IMAD.MOV.U32 R10, RZ, RZ, 0x1 ;  /* 0x00000001ff0a7424 */ /* 0x000fe200078e00ff */
[----:B------:R-:W4:Y:S01]  /*1a50*/  LDC R0, c[0x0][0x374] ;  /* 0x0000dd00ff007b82 */ /* 0x000f220000000800 */
[----:B------:R-:W2:Y:S01]  /*1a60*/  LDCU.64 UR22, c[0x0][0x348] ;  /* 0x00006900ff1677ac */ /* 0x000ea20008000a00 */
[----:B------:R-:W-:Y:S01]  /*1a70*/  UMOV UR6, URZ ;  /* 0x000000ff00067c82 */ /* 0x000fe20008000000 */
[----:B-1----:R-:W-:-:S04]  /*1a80*/  UIADD3 UR5, UPT, UPT, UR13, 0x1f, URZ ;  /* 0x0000001f0d057890 */ /* 0x002fc8000fffe0ff */
[----:B------:R-:W-:-:S04]  /*1a90*/  USHF.R.S32.HI UR4, URZ, 0x1f, UR5 ;  /* 0x0000001fff047899 */ /* 0x000fc80008011405 */
[----:B------:R-:W-:-:S04]  /*1aa0*/  ULEA.HI UR4, UR4, UR5, URZ, 0x5 ;  /* 0x0000000504047291 */ /* 0x000fc8000f8f28ff */
[----:B------:R-:W-:Y:S02]  /*1ab0*/  USHF.R.S32.HI UR15, URZ, 0x5, UR4 ;  /* 0x00000005ff0f7899 */ /* 0x000fe40008011404 */
[----:B------:R-:W-:Y:S02]  /*1ac0*/  UIADD3 UR4, UPT, UPT, UR13, -0x1, URZ ;  /* 0xffffffff0d047890 */ /* 0x000fe4000fffe0ff */
[----:B------:R-:W-:Y:S02]  /*1ad0*/  UISETP.LT.U32.AND UP0, UPT, UR15, 0x36, UPT ;  /* 0x000000360f00788c */ /* 0x000fe4000bf01070 */
[----:B------:R-:W-:Y:S02]  /*1ae0*/  UISETP.GE.U32.AND UP1, UPT, UR4, -0x3f, UPT ;  /* 0xffffffc10400788c */ /* 0x000fe4000bf26070 */
[----:B------:R-:W-:Y:S02]  /*1af0*/  USEL UR14, UR15, 0x36, UP0 ;  /* 0x000000360f0e7887 */ /* 0x000fe40008000000 */
[----:B------:R-:W-:-:S02]  /*1b00*/  UIADD3 UR13, UPT, UPT, UR13, 0x3e, URZ ;  /* 0x0000003e0d0d7890 */ /* 0x000fc4000fffe0ff */
[----:B------:R-:W-:Y:S02]  /*1b10*/  UIADD3 UR5, UPT, UPT, UR14, -0x1, URZ ;  /* 0xffffffff0e057890 */ /* 0x000fe4000fffe0ff */
[----:B------:R-:W-:-:S03]  /*1b20*/  UIADD3 UR7, UPT, UPT, UR15, -UR14, URZ ;  /* 0x8000000e0f077290 */ /* 0x000fc6000fffe0ff */
[----:B------:R-:W-:-:S04]  /*1b30*/  @UP1 UIADD3 UR5, UPT, UPT, UR14, URZ, URZ ;  /* 0x000000ff0e051290 */ /* 0x000fc8000fffe0ff */
[----:B--2---:R-:W-:-:S12]  /*1b40*/  UIADD3 UR5, UPT, UPT, UR5, 0x1, URZ ;  /* 0x0000000105057890 */ /* 0x004fd8000fffe0ff */
.L_x_36:
[----:B------:R-:W-:Y:S01]  /*1b50*/  UISETP.NE.AND UP0, UPT, UR37, URZ, UPT ;  /* 0x000000ff2500728c */ /* 0x000fe2000bf05270 */
[----:B------:R-:W1:Y:S08]  /*1b60*/  S2UR UR37, SR_CgaCtaId ;  /* 0x00000000002579c3 */ /* 0x000e700000008800 */
[----:B------:R-:W-:Y:S05]  /*1b70*/  BRA.U UP0, `(.L_x_19) ;  /* 0x0000000100347547 */ /* 0x000fea000b800000 */
[----:B------:R-:W2:Y:S01]  /*1b80*/  S2R R2, SR_CgaCtaId ;  /* 0x0000000000027919 */ /* 0x000ea20000008800 */
[----:B------:R-:W-:-:S04]  /*1b90*/  MOV R3, 0x400 ;  /* 0x0000040000037802 */ /* 0x000fc80000000f00 */
[----:B--2---:R-:W-:Y:S02]  /*1ba0*/  LEA R3, R2, R3, 0x18 ;  /* 0x0000000302037211 */ /* 0x004fe400078ec0ff */
[----:B------:R-:W-:-:S03]  /*1bb0*/  SHF.L.U32 R2, R10, 0x1f, RZ ;  /* 0x0000001f0a027819 */ /* 0x000fc600000006ff */
[----:B------:R-:W-:-:S04]  /*1bc0*/  IMAD R3, R12, 0x8, R3 ;  /* 0x000000080c037824 */ /* 0x000fc800078e0203 */
[----:B------:R-:W2:Y:S02]  /*1bd0*/  SYNCS.PHASECHK.TRANS64.TRYWAIT P0, [R3+URZ+0x3f0], R2 ;  /* 0x0003f002030075a7 */ /* 0x000ea400080011ff */
[----:B--2---:R-:W-:Y:S05]  /*1be0*/  @!P0 BRA `(.L_x_20) ;  /* 0x0000006400a88947 */ /* 0x004fea0003800000 */
.L_x_146:
[----:B------:R-:W-:Y:S01]  /*1bf0*/  VIADD R12, R12, 0x1 ;  /* 0x000000010c0c7836 */ /* 0x000fe20000000000 */
[----:B------:R2:W-:Y:S04]  /*1c00*/  SYNCS.ARRIVE.TRANS64.A1T0 RZ, [R3+URZ+0x3e0], RZ ;  /* 0x0003e0ff03ff79a7 */ /* 0x0005e800081000ff */
[----:B------:R-:W-:-:S04]  /*1c10*/  ISETP.NE.AND P0, PT, R12, 0x2, PT ;  /* 0x000000020c00780c */ /* 0x000fc80003f05270 */
[----:B------:R-:W-:Y:S02]  /*1c20*/  SEL R12, R12, RZ, P0 ;  /* 0x000000ff0c0c7207 */ /* 0x000fe40000000000 */
[----:B--2---:R-:W-:-:S04]  /*1c30*/  SEL R3, RZ, 0x1, P0 ;  /* 0x00000001ff037807 */ /* 0x004fc80000000000 */
[----:B------:R-:W-:-:S07]  /*1c40*/  LOP3.LUT R10, R10, R3, RZ, 0x3c, !PT ;  /* 0x000000030a0a7212 */ /* 0x000fce00078e3cff */
.L_x_19:
[----:B------:R-:W-:Y:S01]  /*1c50*/  UMOV UR4, 0x400 ;  /* 0x0000040000047882 */ /* 0x000fe20000000000 */
[----:B------:R-:W-:Y:S01]  /*1c60*/  SHF.L.U32 R2, R15, 0x1f, RZ ;  /* 0x0000001f0f027819 */ /* 0x000fe200000006ff */
[----:B-1----:R-:W-:Y:S01]  /*1c70*/  ULEA UR4, UR37, UR4, 0x18 ;  /* 0x0000000425047291 */ /* 0x002fe2000f8ec0ff */
[----:B------:R-:W-:Y:S01]  /*1c80*/  R2UR UR34, R97 ;  /* 0x00000000612272ca */ /* 0x000fe200000e0000 */
[----:B------:R-:W-:Y:S01]  /*1c90*/  UISETP.GE.U32.AND UP0, UPT, UR13, 0x3f, UPT ;  /* 0x0000003f0d00788c */ /* 0x000fe2000bf06070 */
[----:B------:R-:W-:Y:S01]  /*1ca0*/  R2UR UR10, R91 ;  /* 0x000000005b0a72ca */ /* 0x000fe200000e0000 */
[----:B------:R-:W-:Y:S01]  /*1cb0*/  ULEA UR8, UR6, UR4, 0x3 ;  /* 0x0000000406087291 */ /* 0x000fe2000f8e18ff */
[----:B------:R-:W-:-:S08]  /*1cc0*/  UMOV UR24, URZ ;  /* 0x000000ff00187c82 */ /* 0x000fd00008000000 */
[----:B------:R1:W2:Y:S01]  /*1cd0*/  SYNCS.PHASECHK.TRANS64.TRYWAIT P0, [UR8+0x1b0], R2 ;  /* 0x0001b002ff0075a7 */ /* 0x0002a20008001108 */
[----:B------:R-:W-:Y:S02]  /*1ce0*/  USHF.L.U32 UR34, UR34, 0x6, URZ ;  /* 0x0000000622227899 */ /* 0x000fe400080006ff */
[----:B------:R-:W-:Y:S01]  /*1cf0*/  USHF.L.U32 UR10, UR10, 0x6, URZ ;  /* 0x000000060a0a7899 */ /* 0x000fe200080006ff */
[----:B------:R-:W-:Y:S11]  /*1d00*/  BRA.U !UP0, `(.L_x_21) ;  /* 0x0000000108a47547 */ /* 0x000ff6000b800000 */
[----:B------:R-:W-:Y:S01]  /*1d10*/  UMOV UR16, URZ ;  /* 0x000000ff00107c82 */ /* 0x000fe20008000000 */
[----:B------:R-:W-:-:S05]  /*1d20*/  UMOV UR17, UR6 ;  /* 0x0000000600117c82 */ /* 0x000fca0008000000 */
.L_x_26:
[----:B-1----:R-:W-:Y:S01]  /*1d30*/  ULEA UR33, UR17, UR4, 0x3 ;  /* 0x0000000411217291 */ /* 0x002fe2000f8e18ff */
[----:B--2---:R-:W-:Y:S01]  /*1d40*/  @!P5 MOV R3, 0x1000 ;  /* 0x000010000003d802 */ /* 0x004fe20000000f00 */
[----:B--2---:R-:W-:Y:S10]  /*1d50*/  @P0 BRA `(.L_x_22) ;  /* 0x00000000000c0947 */ /* 0x004ff40003800000 */
[----:B------:R-:W-:-:S04]  /*1d60*/  SHF.L.U32 R5, R15, 0x1f, RZ ;  /* 0x0000001f0f057819 */ /* 0x000fc800000006ff */
[----:B------:R-:W2:Y:S02]  /*1d70*/  SYNCS.PHASECHK.TRANS64.TRYWAIT P0, [UR33+0x1b0], R5 ;  /* 0x0001b005ff0075a7 */ /* 0x000ea40008001121 */
[----:B--2---:R-:W-:Y:S05]  /*1d80*/  @!P0 BRA `(.L_x_23) ;  /* 0x0000006400548947 */ /* 0x004fea0003800000 */
.L_x_22:
[----:B------:R2:W-:Y:S01]  /*1d90*/  @!P5 SYNCS.ARRIVE.TRANS64 RZ, [UR33], R3 ;  /* 0x00000003ffffd9a7 */ /* 0x0005e20008000021 */
[----:B------:R-:W-:Y:S04]  /*1da0*/  BSSY.RECONVERGENT B0, `(.L_x_24) ;  /* 0x0000003000007945 */ /* 0x000fe80003800200 */
[----:B------:R-:W-:Y:S05]  /*1db0*/  @P4 BRA `(.L_x_25) ;  /* 0x0000000000044947 */ /* 0x000fea0003800000 */
[----:B------:R-:W-:Y:S05]  /*1dc0*/  BPT.TRAP 0x1 ;  /* 0x000000040000795c */ /* 0x000fea0000300000 */
.L_x_25:
[----:B------:R-:W-:Y:S05]  /*1dd0*/  BSYNC.RECONVERGENT B0 ;  /* 0x0000000000007941 */ /* 0x000fea0003800200 */
.L_x_24:
[----:B------:R-:W-:Y:S02]  /*1de0*/  UIADD3 UR6, UPT, UPT, UR17, 0x1, URZ ;  /* 0x0000000111067890 */ /* 0x000fe4000fffe0ff */
[----:B------:R-:W-:Y:S02]  /*1df0*/  UIADD3 UR26, UP1, UPT, UR22, 0x80, URZ ;  /* 0x00000080161a7890 */ /* 0x000fe4000ff3e0ff */
[----:B------:R-:W-:Y:S02]  /*1e00*/  UISETP.NE.AND UP0, UPT, UR6, 0x36, UPT ;  /* 0x000000360600788c */ /* 0x000fe4000bf05270 */
[----:B------:R-:W-:Y:S02]  /*1e10*/  USHF.L.U32 UR35, UR16, 0x5, URZ ;  /* 0x0000000510237899 */ /* 0x000fe400080006ff */
[----:B------:R-:W-:Y:S02]  /*1e20*/  USEL UR9, URZ, 0x1, UP0 ;  /* 0x00000001ff097887 */ /* 0x000fe40008000000 */
[----:B------:R-:W-:-:S02]  /*1e30*/  USEL UR6, UR6, URZ, UP0 ;  /* 0x000000ff06067287 */ /* 0x000fc40008000000 */
[----:B------:R-:W-:Y:S02]  /*1e40*/  UIADD3 UR20, UP0, UPT, UR22, 0x180, URZ ;  /* 0x0000018016147890 */ /* 0x000fe4000ff1e0ff */
[----:B------:R-:W-:Y:S01]  /*1e50*/  ULEA UR8, UR6, UR4, 0x3 ;  /* 0x0000000406087291 */ /* 0x000fe2000f8e18ff */
[----:B------:R-:W-:Y:S01]  /*1e60*/  LOP3.LUT R15, R15, UR9, RZ, 0x3c, !PT ;  /* 0x000000090f0f7c12 */ /* 0x000fe2000f8e3cff */
[----:B------:R-:W-:Y:S02]  /*1e70*/  UIADD3.X UR27, UPT, UPT, URZ, UR23, URZ, UP1, !UPT ;  /* 0x00000017ff1b7290 */ /* 0x000fe40008ffe4ff */
[----:B------:R-:W-:Y:S01]  /*1e80*/  UIADD3.X UR21, UPT, UPT, URZ, UR23, URZ, UP0, !UPT ;  /* 0x00000017ff157290 */ /* 0x000fe200087fe4ff */
[----:B-1----:R-:W-:Y:S01]  /*1e90*/  SHF.L.U32 R2, R15, 0x1f, RZ ;  /* 0x0000001f0f027819 */ /* 0x002fe200000006ff */
[----:B------:R-:W-:Y:S01]  /*1ea0*/  UMOV UR18, 0x0 ;  /* 0x0000000000127882 */ /* 0x000fe20000000000 */
[----:B------:R-:W-:Y:S01]  /*1eb0*/  UMOV UR19, 0x10000000 ;  /* 0x1000000000137882 */ /* 0x000fe20000000000 */
[----:B------:R-:W-:Y:S01]  /*1ec0*/  UMOV UR12, UR36 ;  /* 0x00000024000c7c82 */ /* 0x000fe20008000000 */
[----:B------:R1:W1:Y:S01]  /*1ed0*/  SYNCS.PHASECHK.TRANS64.TRYWAIT P0, [UR8+0x1b0], R2 ;  /* 0x0001b002ff0075a7 */ /* 0x0002620008001108 */
[----:B------:R-:W-:Y:S01]  /*1ee0*/  ULEA UR8, UR17, UR4, 0xb ;  /* 0x0000000411087291 */ /* 0x000fe2000f8e58ff */
[----:B------:R-:W-:Y:S01]  /*1ef0*/  UMOV UR9, UR33 ;  /* 0x0000002100097c82 */ /* 0x000fe20008000000 */
[----:B------:R-:W-:-:S02]  /*1f00*/  UMOV UR11, UR35 ;  /* 0x00000023000b7c82 */ /* 0x000fc40008000000 */
[----:B------:R-:W-:Y:S02]  /*1f10*/  UIADD3 UR32, UPT, UPT, UR8, 0x2800, URZ ;  /* 0x0000280008207890 */ /* 0x000fe4000fffe0ff */
[----:B------:R-:W-:Y:S02]  /*1f20*/  UIADD3 UR8, UPT, UPT, UR8, 0x1d800, URZ ;  /* 0x0001d80008087890 */ /* 0x000fe4000fffe0ff */
[----:B------:R-:W-:Y:S01]  /*1f30*/  UIADD3 UR16, UPT, UPT, UR16, 0x1, URZ ;  /* 0x0000000110107890 */ /* 0x000fe2000fffe0ff */
[----:B------:R-:W-:Y:S01]  /*1f40*/  UMOV UR24, UR5 ;  /* 0x0000000500187c82 */ /* 0x000fe20008000000 */
[----:B------:R-:W-:Y:S02]  /*1f50*/  UMOV UR17, UR6 ;  /* 0x0000000600117c82 */ /* 0x000fe40008000000 */
[----:B------:R-:W-:Y:S01]  /*1f60*/  UISETP.NE.AND UP0, UPT, UR16, UR5, UPT ;  /* 0x000000051000728c */ /* 0x000fe2000bf05270 */
[----:B------:R1:W-:Y:S02]  /*1f70*/  UTMALDG.3D [UR32], [UR26], desc[UR18] ;  /* 0x000012201a0075b4 */ /* 0x0003e40008011000 */
[----:B------:R1:W-:Y:S06]  /*1f80*/  UTMALDG.3D [UR8], [UR20], desc[UR18] ;  /* 0x00001208140075b4 */ /* 0x0003ec0008011000 */
[----:B------:R-:W-:Y:S05]  /*1f90*/  BRA.U UP0, `(.L_x_26) ;  /* 0xfffffffd00647547 */ /* 0x000fea000b83ffff */
.L_x_21:
[----:B-1----:R-:W-:Y:S01]  /*1fa0*/  ULEA UR8, UR6, UR4, 0x3 ;  /* 0x0000000406087291 */ /* 0x002fe2000f8e18ff */
[----:B------:R-:W-:Y:S01]  /*1fb0*/  SHF.L.U32 R2, R15, 0x1f, RZ ;  /* 0x0000001f0f027819 */ /* 0x000fe200000006ff */
[----:B------:R-:W-:Y:S01]  /*1fc0*/  @!P1 SYNCS.ARRIVE.TRANS64.A1T0 RZ, [UR4+0x378], RZ ;  /* 0x000378ffffff99a7 */ /* 0x000fe20008100004 */
[----:B------:R-:W-:-:S06]  /*1fd0*/  UISETP.GT.AND UP0, UPT, UR15, UR14, UPT ;  /* 0x0000000e0f00728c */ /* 0x000fcc000bf04270 */
[----:B--2---:R1:W2:Y:S03]  /*1fe0*/  SYNCS.PHASECHK.TRANS64.TRYWAIT P0, [UR8+0x1b0], R2 ;  /* 0x0001b002ff0075a7 */ /* 0x0042a60008001108 */
[----:B------:R-:W-:Y:S05]  /*1ff0*/  BRA.U !UP0, `(.L_x_27) ;  /* 0x0000000108a87547 */ /* 0x000fea000b800000 */
[----:B------:R-:W-:Y:S01]  /*2000*/  UIADD3 UR21, UPT, UPT, UR7, UR24, URZ ;  /* 0x0000001807157290 */ /* 0x000fe2000fffe0ff */
[----:B------:R-:W-:-:S11]  /*2010*/  UMOV UR25, UR6 ;  /* 0x0000000600197c82 */ /* 0x000fd60008000000 */
.L_x_32:
[----:B-1----:R-:W-:Y:S01]  /*2020*/  ULEA UR17, UR25, UR4, 0x3 ;  /* 0x0000000419117291 */ /* 0x002fe2000f8e18ff */
[----:B--2---:R-:W-:Y:S01]  /*2030*/  @!P5 MOV R3, 0x1000 ;  /* 0x000010000003d802 */ /* 0x004fe20000000f00 */
[----:B--2---:R-:W-:Y:S10]  /*2040*/  @P0 BRA `(.L_x_28) ;  /* 0x00000000000c0947 */ /* 0x004ff40003800000 */
[----:B------:R-:W-:-:S04]  /*2050*/  SHF.L.U32 R5, R15, 0x1f, RZ ;  /* 0x0000001f0f057819 */ /* 0x000fc800000006ff */
[----:B------:R-:W2:Y:S02]  /*2060*/  SYNCS.PHASECHK.TRANS64.TRYWAIT P0, [UR17+0x1b0], R5 ;  /* 0x0001b005ff0075a7 */ /* 0x000ea40008001111 */
[----:B--2---:R-:W-:Y:S05]  /*2070*/  @!P0 BRA `(.L_x_29) ;  /* 0x0000006000b08947 */ /* 0x004fea0003800000 */
.L_x_28:
[----:B------:R2:W-:Y:S01]  /*2080*/  @!P5 SYNCS.ARRIVE.TRANS64 RZ, [UR17], R3 ;  /* 0x00000003ffffd9a7 */ /* 0x0005e20008000011 */
[----:B------:R-:W-:Y:S04]  /*2090*/  BSSY.RECONVERGENT B0, `(.L_x_30) ;  /* 0x0000003000007945 */ /* 0x000fe80003800200 */
[----:B------:R-:W-:Y:S05]  /*20a0*/  @P4 BRA `(.L_x_31) ;  /* 0x0000000000044947 */ /* 0x000fea0003800000 */
[----:B------:R-:W-:Y:S05]  /*20b0*/  BPT.TRAP 0x1 ;  /* 0x000000040000795c */ /* 0x000fea0000300000 */
.L_x_31:
[----:B------:R-:W-:Y:S05]  /*20c0*/  BSYNC.RECONVERGENT B0 ;  /* 0x0000000000007941 */ /* 0x000fea0003800200 */
.L_x_30:
        /* <DEDUP_REMOVED lines=20> */
[----:B------:R-:W-:Y:S01]  /*2210*/  UIADD3 UR8, UPT, UPT, UR8, 0x1d800, URZ ;  /* 0x0001d80008087890 */ /* 0x000fe2000fffe0ff */
[----:B------:R-:W-:Y:S01]  /*2220*/  UMOV UR9, UR17 ;  /* 0x0000001100097c82 */ /* 0x000fe20008000000 */
[----:B------:R-:W-:Y:S01]  /*2230*/  UMOV UR11, UR19 ;  /* 0x00000013000b7c82 */ /* 0x000fe20008000000 */
[----:B------:R-:W-:Y:S01]  /*2240*/  UIADD3 UR24, UPT, UPT, UR24, 0x1, URZ ;  /* 0x0000000118187890 */ /* 0x000fe2000fffe0ff */
[----:B------:R-:W-:-:S03]  /*2250*/  UMOV UR25, UR6 ;  /* 0x0000000600197c82 */ /* 0x000fc60008000000 */
[----:B------:R1:W-:Y:S01]  /*2260*/  UTMALDG.3D [UR16], [UR30], desc[UR26] ;  /* 0x00001a101e0075b4 */ /* 0x0003e20008011000 */
[----:B------:R-:W-:Y:S01]  /*2270*/  UISETP.NE.AND UP0, UPT, UR24, UR21, UPT ;  /* 0x000000151800728c */ /* 0x000fe2000bf05270 */
[----:B------:R1:W-:Y:S08]  /*2280*/  UTMALDG.3D [UR8], [UR28], desc[UR26] ;  /* 0x00001a081c0075b4 */ /* 0x0003f00008011000 */
[----:B------:R-:W-:Y:S05]  /*2290*/  BRA.U UP0, `(.L_x_32) ;  /* 0xfffffffd00607547 */ /* 0x000fea000b83ffff */
.L_x_27:
[C---:B-1----:R-:W-:Y:S01]  /*22a0*/  LEA R2, R14.reuse, UR4, 0x3 ;  /* 0x000000040e027c11 */ /* 0x042fe2000f8e18ff */
[----:B------:R-:W-:Y:S01]  /*22b0*/  NOP ;  /* 0x0000000000007918 */ /* 0x000fe20000000000 */
[----:B--2---:R-:W-:Y:S02]  /*22c0*/  SHF.L.U32 R3, R13, 0x1f, RZ ;  /* 0x0000001f0d037819 */ /* 0x004fe400000006ff */
[----:B------:R-:W-:Y:S02]  /*22d0*/  LEA R4, R14, UR4, 0x4 ;  /* 0x000000040e047c11 */ /* 0x000fe4000f8e20ff */
[----:B------:R-:W1:Y:S02]  /*22e0*/  SYNCS.PHASECHK.TRANS64.TRYWAIT P0, [R2+URZ+0x380], R3 ;  /* 0x00038003020075a7 */ /* 0x000e6400080011ff */
[----:B-1----:R-:W-:Y:S05]  /*22f0*/  @!P0 BRA `(.L_x_33) ;  /* 0x0000006000288947 */ /* 0x002fea0003800000 */
.L_x_149:
[----:B------:R-:W2:Y:S01]  /*2300*/  LDS.128 R4, [R4+0x410] ;  /* 0x0004100004047984 */ /* 0x000ea20000000c00 */
[----:B---3--:R-:W-:Y:S01]  /*2310*/  ISETP.GE.AND P0, PT, R40, 0x1, PT ;  /* 0x000000012800780c */ /* 0x008fe20003f06270 */
[----:B-1----:R-:W-:Y:S01]  /*2320*/  VIADD R2, R2, 0x390 ;  /* 0x0000039002027836 */ /* 0x002fe20000000000 */
[----:B------:R-:W-:Y:S01]  /*2330*/  @!PT LDS RZ, [RZ] ;  /* 0x00000000fffff984 */ /* 0x000fe20000000800 */
[----:B------:R-:W-:Y:S01]  /*2340*/  @!PT LDS RZ, [RZ] ;  /* 0x00000000fffff984 */ /* 0x000fe20000000800 */
[----:B------:R-:W-:Y:S01]  /*2350*/  @!PT LDS RZ, [RZ] ;  /* 0x00000000fffff984 */ /* 0x000fe20000000800 */
[----:B------:R-:W-:Y:S01]  /*2360*/  @!PT LDS RZ, [RZ] ;  /* 0x00000000fffff984 */ /* 0x000fe20000000800 */
[----:B------:R1:W-:Y:S06]  /*2370*/  MEMBAR.ALL.CTA ;  /* 0x0000000000007992 */ /* 0x0003ec0000008000 */
[----:B-1----:R-:W1:Y:S01]  /*2380*/  FENCE.VIEW.ASYNC.S ;  /* 0x00000000000073c6 */ /* 0x002e620000000000 */
[----:B------:R-:W-:-:S04]  /*2390*/  PRMT R2, RZ, 0x654, R2 ;  /* 0x00000654ff027816 */ /* 0x000fc80000000002 */
[----:B-1----:R1:W-:Y:S01]  /*23a0*/  SYNCS.ARRIVE.TRANS64.RED.A1T0 RZ, [R2+URZ], RZ ;  /* 0x000000ff02ff79a7 */ /* 0x0023e200081004ff */
[----:B--2---:R-:W-:-:S13]  /*23b0*/  LOP3.LUT P2, RZ, R6, 0x1, RZ, 0xc0, !PT ;  /* 0x0000000106ff7812 */ /* 0x004fda000784c0ff */
[----:B------:R-:W-:Y:S01]  /*23c0*/  @P2 SHF.R.U32.HI R3, RZ, 0x10, R5 ;  /* 0x00000010ff032819 */ /* 0x000fe20000011605 */
[----:B------:R-:W-:Y:S01]  /*23d0*/  VOTEU.ANY UP0, P2 ;  /* 0x0000000000ff7886 */ /* 0x000fe20001000100 */
[----:B------:R-:W-:Y:S02]  /*23e0*/  @P2 MOV R11, R4 ;  /* 0x00000004000b2202 */ /* 0x000fe40000000f00 */
[----:B------:R-:W-:Y:S02]  /*23f0*/  @P2 R2UR.BROADCAST UR8, R3 ;  /* 0x00000000030822ca */ /* 0x000fe400008e0000 */
[----:B------:R-:W-:-:S11]  /*2400*/  @P2 LOP3.LUT R8, R5, 0xffff, RZ, 0xc0, !PT ;  /* 0x0000ffff05082812 */ /* 0x000fd600078ec0ff */
[----:B------:R-:W-:Y:S01]  /*2410*/  @UP0 UMOV UR36, UR8 ;  /* 0x0000000800240c82 */ /* 0x000fe20008000000 */
[----:B-1----:R-:W-:Y:S05]  /*2420*/  @!P0 BRA `(.L_x_34) ;  /* 0x0000000000b88947 */ /* 0x002fea0003800000 */
[----:B------:R-:W4:Y:S01]  /*2430*/  LDC.64 R4, c[0x0][0xb18] ;  /* 0x0002c600ff047b82 */ /* 0x000f220000000a00 */
[----:B------:R-:W-:-:S07]  /*2440*/  ISETP.NE.AND P3, PT, R40, 0x1, PT ;  /* 0x000000012800780c */ /* 0x000fce0003f65270 */
[----:B------:R-:W1:Y:S08]  /*2450*/  LDC.64 R6, c[0x0][0xb10] ;  /* 0x0002c400ff067b82 */ /* 0x000e700000000a00 */
[----:B------:R-:W2:Y:S08]  /*2460*/  LDC R16, c[0x0][0xb20] ;  /* 0x0002c800ff107b82 */ /* 0x000eb00000000800 */
[----:B------:R-:W3:Y:S01]  /*2470*/  LDC R18, c[0x0][0xb0c] ;  /* 0x0002c300ff127b82 */ /* 0x000ee20000000800 */
[----:B----4-:R-:W-:Y:S01]  /*2480*/  IMAD.HI.U32 R17, R0, R5, RZ ;  /* 0x0000000500117227 */ /* 0x010fe200078e00ff */
[----:B------:R-:W-:-:S03]  /*2490*/  ISETP.NE.AND P0, PT, R4, 0x1, PT ;  /* 0x000000010400780c */ /* 0x000fc60003f05270 */
[----:B------:R-:W-:-:S03]  /*24a0*/  IMAD.HI.U32 R5, R8, R5, RZ ;  /* 0x0000000508057227 */ /* 0x000fc600078e00ff */
[----:B------:R-:W4:Y:S01]  /*24b0*/  LDC.64 R2, c[0x0][0xb28] ;  /* 0x0002ca00ff027b82 */ /* 0x000f220000000a00 */
[----:B-1----:R-:W-:-:S04]  /*24c0*/  IMAD.HI.U32 R20, R9, R6, RZ ;  /* 0x0000000609147227 */ /* 0x002fc800078e00ff */
[----:B------:R-:W-:Y:S01]  /*24d0*/  IMAD.HI.U32 R22, R11, R6, RZ ;  /* 0x000000060b167227 */ /* 0x000fe200078e00ff */
[----:B------:R-:W-:Y:S02]  /*24e0*/  SHF.R.U32.HI R20, RZ, R7, R20 ;  /* 0x00000007ff147219 */ /* 0x000fe40000011614 */
[-C--:B--2---:R-:W-:Y:S02]  /*24f0*/  SHF.R.U32.HI R17, RZ, R16.reuse, R17 ;  /* 0x00000010ff117219 */ /* 0x084fe40000011611 */
[----:B------:R-:W-:Y:S02]  /*2500*/  SHF.R.U32.HI R5, RZ, R16, R5 ;  /* 0x00000010ff057219 */ /* 0x000fe40000011605 */
[----:B------:R-:W-:Y:S02]  /*2510*/  SEL R17, R0, R17, !P0 ;  /* 0x0000001100117207 */ /* 0x000fe40004000000 */
[----:B------:R-:W-:Y:S02]  /*2520*/  SHF.R.U32.HI R22, RZ, R7, R22 ;  /* 0x00000007ff167219 */ /* 0x000fe40000011616 */
[----:B---3--:R-:W-:-:S02]  /*2530*/  ISETP.NE.AND P1, PT, R18, 0x1, PT ;  /* 0x000000011200780c */ /* 0x008fc40003f25270 */
[----:B------:R-:W-:Y:S02]  /*2540*/  SEL R5, R8, R5, !P0 ;  /* 0x0000000508057207 */ /* 0x000fe40004000000 */
[----:B------:R-:W-:Y:S02]  /*2550*/  SEL R19, R9, R20, !P1 ;  /* 0x0000001409137207 */ /* 0x000fe40004800000 */
[----:B------:R-:W-:Y:S01]  /*2560*/  SEL R7, R11, R22, !P1 ;  /* 0x000000160b077207 */ /* 0x000fe20004800000 */
[----:B----4-:R-:W-:-:S04]  /*2570*/  IMAD.HI.U32 R20, R17, R2, RZ ;  /* 0x0000000211147227 */ /* 0x010fc800078e00ff */
[----:B------:R-:W-:Y:S01]  /*2580*/  IMAD.HI.U32 R6, R19, R2, RZ ;  /* 0x0000000213067227 */ /* 0x000fe200078e00ff */
[----:B------:R-:W-:-:S04]  /*2590*/  @P3 SHF.R.U32.HI R17, RZ, R3, R20 ;  /* 0x00000003ff113219 */ /* 0x000fc80000011614 */
[----:B------:R-:W-:Y:S01]  /*25a0*/  @P3 SHF.R.U32.HI R19, RZ, R3, R6 ;  /* 0x00000003ff133219 */ /* 0x000fe20000011606 */
[----:B------:R-:W-:-:S04]  /*25b0*/  IMAD R17, R40, R17, RZ ;  /* 0x0000001128117224 */ /* 0x000fc800078e02ff */
[----:B------:R-:W-:Y:S01]  /*25c0*/  IMAD R6, R40, R19, RZ ;  /* 0x0000001328067224 */ /* 0x000fe200078e02ff */
[C---:B------:R-:W-:Y:S02]  /*25d0*/  ISETP.GE.AND P0, PT, R5.reuse, R17, PT ;  /* 0x000000110500720c */ /* 0x040fe40003f06270 */
[----:B------:R-:W-:Y:S02]  /*25e0*/  IADD3 R17, PT, PT, -R5, RZ, RZ ;  /* 0x000000ff05117210 */ /* 0x000fe40007ffe1ff */
[----:B------:R-:W-:Y:S01]  /*25f0*/  ISETP.GE.OR P0, PT, R7, R6, P0 ;  /* 0x000000060700720c */ /* 0x000fe20000706670 */
[----:B------:R-:W-:-:S04]  /*2600*/  IMAD.HI.U32 R6, R5, R2, RZ ;  /* 0x0000000205067227 */ /* 0x000fc800078e00ff */
[----:B------:R-:W-:Y:S01]  /*2610*/  IMAD R8, R4, R17, R8 ;  /* 0x0000001104087224 */ /* 0x000fe200078e0208 */
[----:B------:R-:W-:-:S04]  /*2620*/  SHF.R.U32.HI R6, RZ, R3, R6 ;  /* 0x00000003ff067219 */ /* 0x000fc80000011606 */
[----:B------:R-:W-:-:S03]  /*2630*/  SEL R6, R5, R6, !P3 ;  /* 0x0000000605067207 */ /* 0x000fc60005800000 */
[----:B------:R-:W-:-:S04]  /*2640*/  @!P0 IMAD.HI.U32 R16, R7, R2, RZ ;  /* 0x0000000207108227 */ /* 0x000fc800078e00ff */
[----:B------:R-:W-:Y:S01]  /*2650*/  IMAD.MOV R2, RZ, RZ, -R6 ;  /* 0x000000ffff027224 */ /* 0x000fe200078e0a06 */
[----:B------:R-:W-:-:S03]  /*2660*/  @!P0 SHF.R.U32.HI R16, RZ, R3, R16 ;  /* 0x00000003ff108219 */ /* 0x000fc60000011610 */
[----:B------:R-:W-:Y:S01]  /*2670*/  IMAD R2, R40, R2, R5 ;  /* 0x0000000228027224 */ /* 0x000fe200078e0205 */
[----:B------:R-:W-:-:S05]  /*2680*/  @!P0 SEL R3, R7, R16, !P3 ;  /* 0x0000001007038207 */ /* 0x000fca0005800000 */
[--C-:B------:R-:W-:Y:S02]  /*2690*/  @!P0 IMAD.IADD R6, R6, 0x1, -R3.reuse ;  /* 0x0000000106068824 */ /* 0x100fe400078e0a03 */
[----:B------:R-:W-:Y:S01]  /*26a0*/  @!P0 IMAD R3, R2, R19, R3 ;  /* 0x0000001302038224 */ /* 0x000fe200078e0203 */
[----:B------:R-:W-:Y:S01]  /*26b0*/  IADD3 R2, PT, PT, -R7, RZ, RZ ;  /* 0x000000ff07027210 */ /* 0x000fe20007ffe1ff */
[----:B------:R-:W-:Y:S02]  /*26c0*/  @!P0 IMAD R5, R40, R6, R7 ;  /* 0x0000000628058224 */ /* 0x000fe400078e0207 */
[----:B------:R-:W-:Y:S02]  /*26d0*/  @!P0 IMAD.MOV.U32 R7, RZ, RZ, R3 ;  /* 0x000000ffff078224 */ /* 0x000fe400078e0003 */
[----:B------:R-:W-:Y:S02]  /*26e0*/  IMAD R2, R18, R2, R11 ;  /* 0x0000000212027224 */ /* 0x000fe400078e020b */
[----:B------:R-:W-:-:S02]  /*26f0*/  IMAD R8, R5, R4, R8 ;  /* 0x0000000405087224 */ /* 0x000fc400078e0208 */
[----:B------:R-:W-:Y:S02]  /*2700*/  IMAD R11, R7, R18, R2 ;  /* 0x00000012070b7224 */ /* 0x000fe400078e0202 */
.L_x_34:
[----:B------:R-:W1:Y:S02]  /*2710*/  LDCU UR8, c[0x0][0xb30] ;  /* 0x00016600ff0877ac */ /* 0x000e640008000800 */
[----:B-1----:R-:W-:-:S09]  /*2720*/  UISETP.NE.AND UP0, UPT, UR8, 0x1, UPT ;  /* 0x000000010800788c */ /* 0x002fd2000bf05270 */
[----:B------:R-:W-:Y:S05]  /*2730*/  BRA.U UP0, `(.L_x_35) ;  /* 0x0000000100407547 */ /* 0x000fea000b800000 */
[----:B------:R-:W1:Y:S08]  /*2740*/  LDC.64 R4, c[0x0][0xb10] ;  /* 0x0002c400ff047b82 */ /* 0x000e700000000a00 */
[----:B------:R-:W2:Y:S08]  /*2750*/  LDC.64 R2, c[0x0][0xb18] ;  /* 0x0002c600ff027b82 */ /* 0x000eb00000000a00 */
[----:B------:R-:W3:Y:S08]  /*2760*/  LDC R6, c[0x0][0xb20] ;  /* 0x0002c800ff067b82 */ /* 0x000ef00000000800 */
[----:B------:R-:W4:Y:S01]  /*2770*/  LDC R16, c[0x0][0xb0c] ;  /* 0x0002c300ff107b82 */ /* 0x000f220000000800 */
[----:B-1----:R-:W-:-:S05]  /*2780*/  IMAD.HI.U32 R4, R11, R4, RZ ;  /* 0x000000040b047227 */ /* 0x002fca00078e00ff */
[----:B------:R-:W-:Y:S01]  /*2790*/  SHF.R.U32.HI R4, RZ, R5, R4 ;  /* 0x00000005ff047219 */ /* 0x000fe20000011604 */
[----:B--2---:R-:W-:Y:S01]  /*27a0*/  IMAD.HI.U32 R3, R8, R3, RZ ;  /* 0x0000000308037227 */ /* 0x004fe200078e00ff */
[----:B------:R-:W-:-:S04]  /*27b0*/  ISETP.NE.AND P0, PT, R2, 0x1, PT ;  /* 0x000000010200780c */ /* 0x000fc80003f05270 */
[----:B---3--:R-:W-:-:S04]  /*27c0*/  SHF.R.U32.HI R3, RZ, R6, R3 ;  /* 0x00000006ff037219 */ /* 0x008fc80000011603 */
[----:B------:R-:W-:Y:S02]  /*27d0*/  SEL R3, R8, R3, !P0 ;  /* 0x0000000308037207 */ /* 0x000fe40004000000 */
[----:B----4-:R-:W-:-:S04]  /*27e0*/  ISETP.NE.AND P1, PT, R16, 0x1, PT ;  /* 0x000000011000780c */ /* 0x010fc80003f25270 */
[----:B------:R-:W-:-:S05]  /*27f0*/  SEL R4, R11, R4, !P1 ;  /* 0x000000040b047207 */ /* 0x000fca0004800000 */
[----:B------:R-:W-:Y:S02]  /*2800*/  IMAD.IADD R5, R3, 0x1, -R4 ;  /* 0x0000000103057824 */ /* 0x000fe400078e0a04 */
[----:B------:R-:W-:Y:S02]  /*2810*/  IMAD.IADD R3, R4, 0x1, -R3 ;  /* 0x0000000104037824 */ /* 0x000fe400078e0a03 */
[----:B------:R-:W-:Y:S02]  /*2820*/  IMAD R11, R5, R16, R11 ;  /* 0x00000010050b7224 */ /* 0x000fe400078e020b */
[----:B------:R-:W-:-:S07]  /*2830*/  IMAD R8, R3, R2, R8 ;  /* 0x0000000203087224 */ /* 0x000fce00078e0208 */
.L_x_35:
[----:B------:R-:W-:Y:S01]  /*2840*/  VIADD R14, R14, 0x1 ;  /* 0x000000010e0e7836 */ /* 0x000fe20000000000 */
[----:B------:R-:W-:Y:S01]  /*2850*/  PLOP3.LUT P1, PT, PT, PT, PT, 0x80, 0x8 ;  /* 0x000000000008781c */ /* 0x000fe20003f2f070 */
[----:B------:R-:W-:Y:S02]  /*2860*/  IMAD.IADD R97, R11, 0x1, R90 ;  /* 0x000000010b617824 */ /* 0x000fe400078e025a */
[----:B------:R-:W-:Y:S01]  /*2870*/  IMAD.IADD R91, R8, 0x1, R79 ;  /* 0x00000001085b7824 */ /* 0x000fe200078e024f */
[----:B------:R-:W-:-:S04]  /*2880*/  ISETP.NE.AND P0, PT, R14, 0x2, PT ;  /* 0x000000020e00780c */ /* 0x000fc80003f05270 */
[----:B------:R-:W-:Y:S02]  /*2890*/  SEL R2, RZ, 0x1, P0 ;  /* 0x00000001ff027807 */ /* 0x000fe40000000000 */
[----:B------:R-:W-:Y:S02]  /*28a0*/  SEL R14, R14, RZ, P0 ;  /* 0x000000ff0e0e7207 */ /* 0x000fe40000000000 */
[----:B------:R-:W-:Y:S01]  /*28b0*/  LOP3.LUT R13, R13, R2, RZ, 0x3c, !PT ;  /* 0x000000020d0d7212 */ /* 0x000fe200078e3cff */
[----:B------:R-:W-:Y:S06]  /*28c0*/  @P2 BRA `(.L_x_36) ;  /* 0xfffffff000a02947 */ /* 0x000fec000383ffff */
[----:B------:R-:W-:Y:S01]  /*28d0*/  UIADD3 UR4, UPT, UPT, UR4, 0x1b0, URZ ;  /* 0x000001b004047890 */ /* 0x000fe2000fffe0ff */
[----:B------:R-:W-:-:S03]  /*28e0*/  SHF.L.U32 R3, R15, 0x1f, RZ ;  /* 0x0000001f0f037819 */ /* 0x000fc600000006ff */
[----:B------:R-:W-:-:S09]  /*28f0*/  ULEA UR5, UR6, UR4, 0x3 ;  /* 0x0000000406057291 */ /* 0x000fd2000f8e18ff */
[----:B------:R-:W1:Y:S02]  /*2900*/  SYNCS.PHASECHK.TRANS64.TRYWAIT P0, [UR5], R3 ;  /* 0x00000003ff0075a7 */ /* 0x000e640008001105 */
[----:B-1----:R-:W-:Y:S05]  /*2910*/  @!P0 BRA `(.L_x_37) ;  /* 0x0000005800b48947 */ /* 0x002fea0003800000 */
.L_x_151:
[----:B------:R-:W-:-:S04]  /*2920*/  UIADD3 UR6, UPT, UPT, UR6, 0x1, URZ ;  /* 0x0000000106067890 */ /* 0x000fc8000fffe0ff */
[----:B------:R-:W-:-:S04]  /*2930*/  UISETP.NE.AND UP0, UPT, UR6, 0x36, UPT ;  /* 0x000000360600788c */ /* 0x000fc8000bf05270 */
[----:B------:R-:W-:Y:S02]  /*2940*/  USEL UR7, URZ, 0x1, UP0 ;  /* 0x00000001ff077887 */ /* 0x000fe40008000000 */
[----:B------:R-:W-:-:S04]  /*2950*/  USEL UR6, UR6, URZ, UP0 ;  /* 0x000000ff06067287 */ /* 0x000fc80008000000 */
[----:B------:R-:W-:Y:S01]  /*2960*/  ULEA UR5, UR6, UR4, 0x3 ;  /* 0x0000000406057291 */ /* 0x000fe2000f8e18ff */
[----:B------:R-:W-:-:S04]  /*2970*/  LOP3.LUT R2, R15, UR7, RZ, 0x3c, !PT ;  /* 0x000000070f027c12 */ /* 0x000fc8000f8e3cff */
[----:B-1----:R-:W-:-:S04]  /*2980*/  SHF.L.U32 R3, R2, 0x1f, RZ ;  /* 0x0000001f02037819 */ /* 0x002fc800000006ff */
[----:B------:R-:W1:Y:S02]  /*2990*/  SYNCS.PHASECHK.TRANS64.TRYWAIT P0, [UR5], R3 ;  /* 0x00000003ff0075a7 */ /* 0x000e640008001105 */
[----:B-1----:R-:W-:Y:S05]  /*29a0*/  @!P0 BRA `(.L_x_38) ;  /* 0x0000005800a88947 */ /* 0x002fea0003800000 */
.L_x_153:
        /* <DEDUP_REMOVED lines=9> */
.L_x_155:
        /* <DEDUP_REMOVED lines=9> */
.L_x_157:
        /* <DEDUP_REMOVED lines=9> */
.L_x_159:
        /* <DEDUP_REMOVED lines=9> */
.L_x_161:
        /* <DEDUP_REMOVED lines=9> */
.L_x_163:
        /* <DEDUP_REMOVED lines=9> */
.L_x_165:
        /* <DEDUP_REMOVED lines=9> */
.L_x_167:
        /* <DEDUP_REMOVED lines=9> */
.L_x_169:
        /* <DEDUP_REMOVED lines=9> */
.L_x_171:
        /* <DEDUP_REMOVED lines=9> */
.L_x_173:
        /* <DEDUP_REMOVED lines=9> */
.L_x_175:
        /* <DEDUP_REMOVED lines=9> */
.L_x_177:
        /* <DEDUP_REMOVED lines=9> */
.L_x_179:
        /* <DEDUP_REMOVED lines=9> */
.L_x_181:
        /* <DEDUP_REMOVED lines=9> */
.L_x_183:
        /* <DEDUP_REMOVED lines=9> */
.L_x_185:
        /* <DEDUP_REMOVED lines=9> */
.L_x_187:
        /* <DEDUP_REMOVED lines=9> */
.L_x_189:
        /* <DEDUP_REMOVED lines=9> */
.L_x_191:
        /* <DEDUP_REMOVED lines=9> */
.L_x_193:
        /* <DEDUP_REMOVED lines=9> */
.L_x_195:
        /* <DEDUP_REMOVED lines=9> */
.L_x_197:
        /* <DEDUP_REMOVED lines=9> */
.L_x_199:
        /* <DEDUP_REMOVED lines=9> */
.L_x_201:
        /* <DEDUP_REMOVED lines=9> */
.L_x_203:
        /* <DEDUP_REMOVED lines=9> */
.L_x_205:
        /* <DEDUP_REMOVED lines=9> */
.L_x_207:
        /* <DEDUP_REMOVED lines=9> */
.L_x_209:
        /* <DEDUP_REMOVED lines=9> */
.L_x_211:
        /* <DEDUP_REMOVED lines=9> */
.L_x_213:
        /* <DEDUP_REMOVED lines=9> */
.L_x_215:
        /* <DEDUP_REMOVED lines=9> */
.L_x_217:
        /* <DEDUP_REMOVED lines=9> */
.L_x_219:
        /* <DEDUP_REMOVED lines=9> */
.L_x_221:
        /* <DEDUP_REMOVED lines=9> */
.L_x_223:
        /* <DEDUP_REMOVED lines=9> */
.L_x_225:
        /* <DEDUP_REMOVED lines=9> */
.L_x_227:
        /* <DEDUP_REMOVED lines=9> */
.L_x_229:
        /* <DEDUP_REMOVED lines=9> */
.L_x_231:
        /* <DEDUP_REMOVED lines=9> */
.L_x_233:
        /* <DEDUP_REMOVED lines=9> */
.L_x_235:
        /* <DEDUP_REMOVED lines=9> */
.L_x_237:
        /* <DEDUP_REMOVED lines=9> */
.L_x_239:
        /* <DEDUP_REMOVED lines=9> */
.L_x_241:
        /* <DEDUP_REMOVED lines=9> */
.L_x_243:
        /* <DEDUP_REMOVED lines=9> */
.L_x_245:
        /* <DEDUP_REMOVED lines=9> */
.L_x_247:
        /* <DEDUP_REMOVED lines=9> */
.L_x_249:
        /* <DEDUP_REMOVED lines=9> */
.L_x_251:
        /* <DEDUP_REMOVED lines=9> */
.L_x_253:
        /* <DEDUP_REMOVED lines=9> */
.L_x_255:
[----:B------:R-:W-:-:S04]  /*4660*/  UIADD3 UR6, UPT, UPT, UR6, 0x1, URZ ;  /* 0x0000000106067890 */ /* 0x000fc8000fffe0ff */
[----:B------:R-:W-:-:S04]  /*4670*/  UISETP.NE.AND UP0, UPT, UR6, 0x36, UPT ;  /* 0x000000360600788c */ /* 0x000fc8000bf05270 */
[----:B------:R-:W-:Y:S02]  /*4680*/  USEL UR5, URZ, 0x1, UP0 ;  /* 0x00000001ff057887 */ /* 0x000fe40008000000 */
[----:B------:R-:W-:-:S04]  /*4690*/  USEL UR6, UR6, URZ, UP0 ;  /* 0x000000ff06067287 */ /* 0x000fc80008000000 */
[----:B------:R-:W-:Y:S01]  /*46a0*/  ULEA UR6, UR6, UR4, 0x3 ;  /* 0x0000000406067291 */ /* 0x000fe2000f8e18ff */
[----:B-1----:R-:W-:-:S04]  /*46b0*/  LOP3.LUT R3, R2, UR5, RZ, 0x3c, !PT ;  /* 0x0000000502037c12 */ /* 0x002fc8000f8e3cff */
[----:B------:R-:W-:Y:S01]  /*46c0*/  SHF.L.U32 R3, R3, 0x1f, RZ ;  /* 0x0000001f03037819 */ /* 0x000fe200000006ff */
[----:B----4-:R-:W-:-:S07]  /*46d0*/  IMAD.U32 R0, RZ, RZ, UR6 ;  /* 0x00000006ff007e24 */ /* 0x010fce000f8e00ff */
.L_x_90:
[----:B-1----:R1:W2:Y:S02]  /*46e0*/  SYNCS.PHASECHK.TRANS64.TRYWAIT P0, [R0+URZ], R3 ;  /* 0x00000003000075a7 */ /* 0x0022a400080011ff */
[----:B--2---:R-:W-:Y:S05]  /*46f0*/  @!P0 NANOSLEEP.SYNCS 0x989680 ;  /* 0x009896800000895d */ /* 0x004fea0003900000 */
[----:B------:R-:W2:Y:S02]  /*4700*/  @!P0 SYNCS.PHASECHK.TRANS64 P0, [R0+URZ], R3 ;  /* 0x00000003000085a7 */ /* 0x000ea400080010ff */
[----:B--2---:R-:W-:Y:S05]  /*4710*/  @P0 EXIT ;  /* 0x000000000000094d */ /* 0x004fea0003800000 */
[----:B------:R-:W-:Y:S05]  /*4720*/  BRA `(.L_x_90) ;  /* 0xfffffffc00ec7947 */ /* 0x000fea000383ffff */
.L_x_18:
[----:B------:R-:W-:-:S04]  /*4730*/  UISETP.NE.AND UP1, UPT, UR37, URZ, UPT ;  /* 0x000000ff2500728c */ /* 0x000fc8000bf25270 */
[----:B------:R-:W-:-:S09]  /*4740*/  UISETP.NE.OR UP1, UPT, UR8, 0x1, UP1 ;  /* 0x000000010800788c */ /* 0x000fd20008f25670 */
[----:B------:R-:W-:Y:S05]  /*4750*/  BRA.U UP1, `(.L_x_91) ;  /* 0x0000000501487547 */ /* 0x000fea000b800000 */
[----:B------:R-:W-:Y:S01]  /*4760*/  ISETP.NE.AND P2, PT, R2, RZ, PT ;  /* 0x000000ff0200720c */ /* 0x000fe20003f45270 */
[----:B------:R-:W-:Y:S01]  /*4770*/  IMAD.MOV.U32 R12, RZ, RZ, 0x1 ;  /* 0x00000001ff0c7424 */ /* 0x000fe200078e00ff */
[----:B------:R-:W-:Y:S02]  /*4780*/  CS2R R10, SRZ ;  /* 0x00000000000a7805 */ /* 0x000fe4000001ff00 */
[----:B------:R-:W-:Y:S01]  /*4790*/  CS2R R8, SRZ ;  /* 0x0000000000087805 */ /* 0x000fe2000001ff00 */
[----:B------:R-:W-:Y:S01]  /*47a0*/  UMOV UR4, 0x400 ;  /* 0x0000040000047882 */ /* 0x000fe20000000000 */
[----:B------:R-:W-:Y:S01]  /*47b0*/  UMOV UR6, URZ ;  /* 0x000000ff00067c82 */ /* 0x000fe20008000000 */
[----:B------:R-:W-:-:S12]  /*47c0*/  ULEA UR37, UR37, UR4, 0x18 ;  /* 0x0000000425257291 */ /* 0x000fd8000f8ec0ff */
.L_x_95:
[----:B------:R-:W-:Y:S02]  /*47d0*/  LEA R0, R8, UR37, 0x3 ;  /* 0x0000002508007c11 */ /* 0x000fe4000f8e18ff */
[----:B------:R-:W-:-:S03]  /*47e0*/  SHF.L.U32 R5, R9, 0x1f, RZ ;  /* 0x0000001f09057819 */ /* 0x000fc600000006ff */
[----:B------:R-:W-:Y:S01]  /*47f0*/  VIADD R4, R0, 0x3f0 ;  /* 0x000003f000047836 */ /* 0x000fe20000000000 */
[----:B------:R-:W1:Y:S02]  /*4800*/  SYNCS.PHASECHK.TRANS64.TRYWAIT P0, [R0+URZ+0x3e0], R5 ;  /* 0x0003e005000075a7 */ /* 0x000e6400080011ff */
[----:B-1----:R-:W-:Y:S05]  /*4810*/  @!P0 BRA `(.L_x_92) ;  /* 0x0000004c00ec8947 */ /* 0x002fea0003800000 */
.L_x_256:
[----:B------:R-:W-:Y:S01]  /*4820*/  ULEA UR5, UR6, UR37, 0x3 ;  /* 0x0000002506057291 */ /* 0x000fe2000f8e18ff */
[----:B------:R-:W-:Y:S02]  /*4830*/  PRMT R4, RZ, 0x654, R4 ;  /* 0x00000654ff047816 */ /* 0x000fe40000000004 */
[----:B-1----:R-:W-:Y:S01]  /*4840*/  SHF.L.U32 R5, R12, 0x1f, RZ ;  /* 0x0000001f0c057819 */ /* 0x002fe200000006ff */
[----:B------:R-:W-:Y:S01]  /*4850*/  UIADD3 UR4, UPT, UPT, UR5, 0x380, URZ ;  /* 0x0000038005047890 */ /* 0x000fe2000fffe0ff */
[----:B------:R1:W-:Y:S05]  /*4860*/  SYNCS.ARRIVE.TRANS64.RED.A1T0 RZ, [R4+URZ], RZ ;  /* 0x000000ff04ff79a7 */ /* 0x0003ea00081004ff */
[----:B------:R-:W-:Y:S01]  /*4870*/  IMAD.U32 R7, RZ, RZ, UR4 ;  /* 0x00000004ff077e24 */ /* 0x000fe2000f8e00ff */
[----:B------:R-:W2:Y:S04]  /*4880*/  SYNCS.PHASECHK.TRANS64.TRYWAIT P0, [UR5+0x390], R5 ;  /* 0x00039005ff0075a7 */ /* 0x000ea80008001105 */
[----:B------:R-:W-:Y:S01]  /*4890*/  PRMT R6, R2, 0x654, R7 ;  /* 0x0000065402067816 */ /* 0x000fe20000000007 */
[----:B-1----:R-:W-:Y:S01]  /*48a0*/  @!P2 IMAD.MOV.U32 R4, RZ, RZ, 0x10 ;  /* 0x00000010ff04a424 */ /* 0x002fe200078e00ff */
[----:B--2---:R-:W-:Y:S06]  /*48b0*/  @!P0 BRA `(.L_x_93) ;  /* 0x0000004c00d88947 */ /* 0x004fec0003800000 */
.L_x_258:
[----:B------:R-:W-:Y:S01]  /*48c0*/  ULEA UR4, UR6, UR37, 0x4 ;  /* 0x0000002506047291 */ /* 0x000fe2000f8e20ff */
[----:B------:R-:W-:Y:S01]  /*48d0*/  SEL R3, R6, R3, !P2 ;  /* 0x0000000306037207 */ /* 0x000fe20005000000 */
[----:B------:R-:W-:Y:S01]  /*48e0*/  UIADD3 UR5, UPT, UPT, UR5, 0x380, URZ ;  /* 0x0000038005057890 */ /* 0x000fe2000fffe0ff */
[----:B-1----:R-:W-:Y:S01]  /*48f0*/  LEA R0, R11, UR37, 0x3 ;  /* 0x000000250b007c11 */ /* 0x002fe2000f8e18ff */
[----:B------:R-:W-:Y:S01]  /*4900*/  UIADD3 UR4, UPT, UPT, UR4, 0x410, URZ ;  /* 0x0000041004047890 */ /* 0x000fe2000fffe0ff */
[----:B------:R-:W-:Y:S01]  /*4910*/  SHF.L.U32 R5, R10, 0x1f, RZ ;  /* 0x0000001f0a057819 */ /* 0x000fe200000006ff */
[----:B------:R1:W-:Y:S01]  /*4920*/  @!P2 SYNCS.ARRIVE.TRANS64.RED RZ, [R3+URZ], R4 ;  /* 0x0000000403ffa9a7 */ /* 0x0003e200080004ff */
[----:B------:R-:W-:Y:S01]  /*4930*/  UIADD3 UR6, UPT, UPT, UR6, 0x1, URZ ;  /* 0x0000000106067890 */ /* 0x000fe2000fffe0ff */
[----:B------:R-:W-:-:S03]  /*4940*/  VIADD R8, R8, 0x1 ;  /* 0x0000000108087836 */ /* 0x000fc60000000000 */
[----:B------:R-:W-:Y:S02]  /*4950*/  UISETP.NE.AND UP0, UPT, UR6, 0x2, UPT ;  /* 0x000000020600788c */ /* 0x000fe4000bf05270 */
[----:B------:R-:W-:Y:S06]  /*4960*/  UGETNEXTWORKID.BROADCAST [UR4], [UR5] ;  /* 0x00000000040073ca */ /* 0x000fec0008000100 */
[----:B------:R-:W-:Y:S01]  /*4970*/  USEL UR4, URZ, 0x1, UP0 ;  /* 0x00000001ff047887 */ /* 0x000fe20008000000 */
[----:B------:R-:W-:Y:S01]  /*4980*/  ISETP.NE.AND P0, PT, R8, 0x2, PT ;  /* 0x000000020800780c */ /* 0x000fe20003f05270 */
[----:B------:R-:W-:Y:S01]  /*4990*/  USEL UR6, UR6, URZ, UP0 ;  /* 0x000000ff06067287 */ /* 0x000fe20008000000 */
[----:B------:R-:W2:Y:S03]  /*49a0*/  SYNCS.PHASECHK.TRANS64.TRYWAIT P1, [R0+URZ+0x380], R5 ;  /* 0x00038005000075a7 */ /* 0x000ea600080211ff */
[----:B------:R-:W-:Y:S01]  /*49b0*/  LOP3.LUT R12, R12, UR4, RZ, 0x3c, !PT ;  /* 0x000000040c0c7c12 */ /* 0x000fe2000f8e3cff */
[----:B-12---:R-:W-:Y:S07]  /*49c0*/  @!P1 BRA `(.L_x_94) ;  /* 0x0000004c00ac9947 */ /* 0x006fee0003800000 */
.L_x_259:
[C---:B------:R-:W-:Y:S01]  /*49d0*/  LEA R4, R11.reuse, UR37, 0x4 ;  /* 0x000000250b047c11 */ /* 0x040fe2000f8e20ff */
[----:B-1----:R-:W-:Y:S01]  /*49e0*/  VIADD R0, R0, 0x390 ;  /* 0x0000039000007836 */ /* 0x002fe20000000000 */
[----:B------:R-:W-:Y:S01]  /*49f0*/  SEL R8, R8, RZ, P0 ;  /* 0x000000ff08087207 */ /* 0x000fe20000000000 */
[----:B------:R-:W-:-:S03]  /*4a00*/  VIADD R11, R11, 0x1 ;  /* 0x000000010b0b7836 */ /* 0x000fc60000000000 */
[----:B------:R-:W1:Y:S01]  /*4a10*/  LDS.128 R4, [R4+0x410] ;  /* 0x0004100004047984 */ /* 0x000e620000000c00 */
[----:B------:R-:W-:Y:S02]  /*4a20*/  PRMT R0, RZ, 0x654, R0 ;  /* 0x00000654ff007816 */ /* 0x000fe40000000000 */
[C---:B------:R-:W-:Y:S01]  /*4a30*/  ISETP.NE.AND P1, PT, R11.reuse, 0x2, PT ;  /* 0x000000020b00780c */ /* 0x040fe20003f25270 */
[----:B------:R-:W-:Y:S01]  /*4a40*/  @!PT LDS RZ, [RZ] ;  /* 0x00000000fffff984 */ /* 0x000fe20000000800 */
[----:B------:R-:W-:Y:S01]  /*4a50*/  @!PT LDS RZ, [RZ] ;  /* 0x00000000fffff984 */ /* 0x000fe20000000800 */
[----:B------:R-:W-:Y:S01]  /*4a60*/  @!PT LDS RZ, [RZ] ;  /* 0x00000000fffff984 */ /* 0x000fe20000000800 */
[----:B------:R-:W-:Y:S01]  /*4a70*/  @!PT LDS RZ, [RZ] ;  /* 0x00000000fffff984 */ /* 0x000fe20000000800 */
[----:B------:R2:W-:Y:S06]  /*4a80*/  MEMBAR.ALL.CTA ;  /* 0x0000000000007992 */ /* 0x0005ec0000008000 */
[----:B--2---:R-:W2:Y:S01]  /*4a90*/  FENCE.VIEW.ASYNC.S ;  /* 0x00000000000073c6 */ /* 0x004ea20000000000 */
[----:B------:R-:W-:Y:S01]  /*4aa0*/  SEL R11, R11, RZ, P1 ;  /* 0x000000ff0b0b7207 */ /* 0x000fe20000800000 */
[----:B--2---:R2:W-:Y:S01]  /*4ab0*/  SYNCS.ARRIVE.TRANS64.RED.A1T0 RZ, [R0+URZ], RZ ;  /* 0x000000ff00ff79a7 */ /* 0x0045e200081004ff */
[----:B-1----:R-:W-:-:S02]  /*4ac0*/  LOP3.LUT P3, RZ, R6, 0x1, RZ, 0xc0, !PT ;  /* 0x0000000106ff7812 */ /* 0x002fc4000786c0ff */
[----:B------:R-:W-:-:S04]  /*4ad0*/  SEL R5, RZ, 0x1, P1 ;  /* 0x00000001ff057807 */ /* 0x000fc80000800000 */
[----:B------:R-:W-:Y:S02]  /*4ae0*/  LOP3.LUT R10, R10, R5, RZ, 0x3c, !PT ;  /* 0x000000050a0a7212 */ /* 0x000fe400078e3cff */
[----:B--2---:R-:W-:-:S04]  /*4af0*/  SEL R0, RZ, 0x1, P0 ;  /* 0x00000001ff007807 */ /* 0x004fc80000000000 */
[----:B------:R-:W-:Y:S01]  /*4b00*/  LOP3.LUT R9, R9, R0, RZ, 0x3c, !PT ;  /* 0x0000000009097212 */ /* 0x000fe200078e3cff */
[----:B------:R-:W-:Y:S06]  /*4b10*/  @P3 BRA `(.L_x_95) ;  /* 0xfffffffc002c3947 */ /* 0x000fec000383ffff */
[----:B------:R-:W-:Y:S01]  /*4b20*/  ULEA UR5, UR6, UR37, 0x3 ;  /* 0x0000002506057291 */ /* 0x000fe2000f8e18ff */
[----:B------:R-:W-:-:S08]  /*4b30*/  SHF.L.U32 R3, R12, 0x1f, RZ ;  /* 0x0000001f0c037819 */ /* 0x000fd000000006ff */
[----:B------:R-:W1:Y:S02]  /*4b40*/  SYNCS.PHASECHK.TRANS64 P0, [UR5+0x390], R3 ;  /* 0x00039003ff0075a7 */ /* 0x000e640008001005 */
[----:B-1----:R-:W-:Y:S05]  /*4b50*/  @P0 BRA `(.L_x_96) ;  /* 0x0000000000080947 */ /* 0x002fea0003800000 */
[----:B------:R-:W1:Y:S02]  /*4b60*/  SYNCS.PHASECHK.TRANS64.TRYWAIT P0, [UR5+0x390], R3 ;  /* 0x00039003ff0075a7 */ /* 0x000e640008001105 */
[----:B-1----:R-:W-:Y:S05]  /*4b70*/  @!P0 BRA `(.L_x_97) ;  /* 0x0000004c00548947 */ /* 0x002fea0003800000 */
.L_x_96:
[----:B------:R-:W-:-:S04]  /*4b80*/  UIADD3 UR4, UPT, UPT, UR6, 0x1, URZ ;  /* 0x0000000106047890 */ /* 0x000fc8000fffe0ff */
[----:B------:R-:W-:-:S04]  /*4b90*/  UISETP.NE.AND UP0, UPT, UR4, 0x2, UPT ;  /* 0x000000020400788c */ /* 0x000fc8000bf05270 */
[----:B------:R-:W-:Y:S02]  /*4ba0*/  USEL UR7, URZ, 0x1, UP0 ;  /* 0x00000001ff077887 */ /* 0x000fe40008000000 */
[----:B------:R-:W-:-:S04]  /*4bb0*/  USEL UR4, UR4, URZ, UP0 ;  /* 0x000000ff04047287 */ /* 0x000fc80008000000 */
[----:B------:R-:W-:Y:S01]  /*4bc0*/  ULEA UR4, UR4, UR37, 0x3 ;  /* 0x0000002504047291 */ /* 0x000fe2000f8e18ff */
[----:B-1----:R-:W-:-:S04]  /*4bd0*/  LOP3.LUT R3, R12, UR7, RZ, 0x3c, !PT ;  /* 0x000000070c037c12 */ /* 0x002fc8000f8e3cff */
[----:B------:R-:W-:-:S04]  /*4be0*/  SHF.L.U32 R0, R3, 0x1f, RZ ;  /* 0x0000001f03007819 */ /* 0x000fc800000006ff */
[----:B------:R-:W1:Y:S02]  /*4bf0*/  SYNCS.PHASECHK.TRANS64 P0, [UR4+0x390], R0 ;  /* 0x00039000ff0075a7 */ /* 0x000e640008001004 */
[----:B-1----:R-:W-:Y:S05]  /*4c00*/  @P0 EXIT ;  /* 0x000000000000094d */ /* 0x002fea0003800000 */
[----:B------:R-:W-:Y:S02]  /*4c10*/  SHF.L.U32 R3, R3, 0x1f, RZ ;  /* 0x0000001f03037819 */ /* 0x000fe400000006ff */
[----:B------:R-:W-:-:S07]  /*4c20*/  MOV R0, UR4 ;  /* 0x0000000400007c02 */ /* 0x000fce0008000f00 */
.L_x_98:
[----:B-1----:R1:W2:Y:S02]  /*4c30*/  SYNCS.PHASECHK.TRANS64.TRYWAIT P0, [R0+URZ+0x390], R3 ;  /* 0x00039003000075a7 */ /* 0x0022a400080011ff */
[----:B--2---:R-:W-:Y:S05]  /*4c40*/  @!P0 NANOSLEEP.SYNCS 0x989680 ;  /* 0x009896800000895d */ /* 0x004fea0003900000 */
[----:B------:R-:W2:Y:S02]  /*4c50*/  @!P0 SYNCS.PHASECHK.TRANS64 P0, [R0+URZ+0x390], R3 ;  /* 0x00039003000085a7 */ /* 0x000ea400080010ff */
[----:B--2---:R-:W-:Y:S05]  /*4c60*/  @P0 EXIT ;  /* 0x000000000000094d */ /* 0x004fea0003800000 */
[----:B------:R-:W-:Y:S05]  /*4c70*/  BRA `(.L_x_98) ;  /* 0xfffffffc00ec7947 */ /* 0x000fea000383ffff */
.L_x_91:
[----:B------:R-:W-:-:S09]  /*4c80*/  UISETP.NE.AND UP1, UPT, UR8, URZ, UPT ;  /* 0x000000ff0800728c */ /* 0x000fd2000bf25270 */
[----:B------:R-:W-:Y:S05]  /*4c90*/  BRA.U UP1, `(.L_x_99) ;  /* 0x0000000d01747547 */ /* 0x000fea000b800000 */
[----:B------:R-:W-:Y:S01]  /*4ca0*/  UMOV UR4, 0x40 ;  /* 0x0000004000047882 */ /* 0x000fe20000000000 */
[----:B------:R-:W-:Y:S01]  /*4cb0*/  NOP ;  /* 0x0000000000007918 */ /* 0x000fe20000000000 */
[----:B------:R-:W-:Y:S01]  /*4cc0*/  ULEA UR4, UR37, UR4, 0x18 ;  /* 0x0000000425047291 */ /* 0x000fe2000f8ec0ff */
[----:B------:R-:W-:Y:S02]  /*4cd0*/  UMOV UR5, 0x400 ;  /* 0x0000040000057882 */ /* 0x000fe40000000000 */
[----:B------:R-:W-:-:S06]  /*4ce0*/  ULEA UR37, UR37, UR5, 0x18 ;  /* 0x0000000525257291 */ /* 0x000fcc000f8ec0ff */
[----:B------:R-:W1:Y:S02]  /*4cf0*/  LDS.U8 R0, [UR4+0x1c] ;  /* 0x00001c04ff007984 */ /* 0x000e640008000000 */
[----:B-1----:R-:W-:-:S13]  /*4d00*/  ISETP.NE.AND P0, PT, R0, RZ, PT ;  /* 0x000000ff0000720c */ /* 0x002fda0003f05270 */
[----:B------:R-:W-:Y:S05]  /*4d10*/  @P0 BRA `(.L_x_100) ;  /* 0x0000000000580947 */ /* 0x000fea0003800000 */
[----:B------:R-:W-:-:S13]  /*4d20*/  ELECT P0, URZ, PT ;  /* 0x0000000000ff782f */ /* 0x000fda0003800000 */
[----:B------:R-:W-:Y:S05]  /*4d30*/  @!P0 BRA `(.L_x_101) ;  /* 0x0000000000608947 */ /* 0x000fea0003800000 */
[----:B------:R-:W-:Y:S01]  /*4d40*/  UMOV UR5, 0x10 ;  /* 0x0000001000057882 */ /* 0x000fe20000000000 */
[----:B------:R-:W-:Y:S01]  /*4d50*/  HFMA2 R0, -RZ, RZ, 0, 5.9604644775390625e-08 ;  /* 0x00000001ff007431 */ /* 0x000fe200000001ff */
[----:B------:R-:W-:-:S03]  /*4d60*/  MOV R2, 0xffff ;  /* 0x0000ffff00027802 */ /* 0x000fc60000000f00 */
[----:B------:R-:W-:Y:S04]  /*4d70*/  DEPBAR.LE SB1, 0x36 ;  /* 0x00009d800000791a */ /* 0x000fe80000000000 */
[----:B------:R-:W1:Y:S02]  /*4d80*/  UTCATOMSWS.FIND_AND_SET.ALIGN UP0, UR5, UR5 ;  /* 0x00000005000575e3 */ /* 0x000e640008000800 */
[----:B-1----:R-:W-:Y:S01]  /*4d90*/  MOV R3, UR5 ;  /* 0x0000000500037c02 */ /* 0x002fe20008000f00 */
[----:B------:R-:W-:Y:S06]  /*4da0*/  BRA.U UP0, `(.L_x_102) ;  /* 0x0000000100187547 */ /* 0x000fec000b800000 */
.L_x_103:
[----:B------:R-:W-:Y:S05]  /*4db0*/  NANOSLEEP 0x64 ;  /* 0x000000640000795d */ /* 0x000fea0003800000 */
[----:B------:R-:W-:-:S05]  /*4dc0*/  UMOV UR5, 0x10 ;  /* 0x0000001000057882 */ /* 0x000fca0000000000 */
[----:B------:R-:W-:Y:S04]  /*4dd0*/  DEPBAR.LE SB1, 0x36 ;  /* 0x00009d800000791a */ /* 0x000fe80000000000 */
[----:B------:R-:W1:Y:S02]  /*4de0*/  UTCATOMSWS.FIND_AND_SET.ALIGN UP0, UR5, UR5 ;  /* 0x00000005000575e3 */ /* 0x000e640008000800 */
[----:B-1----:R-:W-:Y:S01]  /*4df0*/  MOV R3, UR5 ;  /* 0x0000000500037c02 */ /* 0x002fe20008000f00 */
[----:B------:R-:W-:Y:S05]  /*4e00*/  BRA.U !UP0, `(.L_x_103) ;  /* 0xfffffffd08e87547 */ /* 0x000fea000b83ffff */
.L_x_102:
[-C--:B------:R-:W-:Y:S02]  /*4e10*/  SHF.L.U32 R2, R2, R3.reuse, RZ ;  /* 0x0000000302027219 */ /* 0x080fe400000006ff */
[----:B------:R-:W-:Y:S01]  /*4e20*/  SHF.L.U32 R0, R0, R3, RZ ;  /* 0x0000000300007219 */ /* 0x000fe200000006ff */
[----:B------:R-:W-:Y:S02]  /*4e30*/  IMAD.SHL.U32 R3, R3, 0x20, RZ ;  /* 0x0000002003037824 */ /* 0x000fe400078e00ff */
[----:B------:R1:W-:Y:S04]  /*4e40*/  ATOMS.OR RZ, [UR4+0x14], R2 ;  /* 0x00001402ffff798c */ /* 0x0003e8000b000004 */
[----:B------:R1:W-:Y:S04]  /*4e50*/  ATOMS.OR RZ, [UR4+0x18], R0 ;  /* 0x00001800ffff798c */ /* 0x0003e8000b000004 */
[----:B------:R1:W-:Y:S01]  /*4e60*/  STS [UR37+0x430], R3 ;  /* 0x00043003ff007988 */ /* 0x0003e20008000825 */
[----:B------:R-:W-:Y:S05]  /*4e70*/  BRA `(.L_x_101) ;  /* 0x0000000000107947 */ /* 0x000fea0003800000 */
.L_x_100:
[----:B------:R-:W-:Y:S02]  /*4e80*/  MOV R0, 0xffffffff ;  /* 0xffffffff00007802 */ /* 0x000fe40000000f00 */
[----:B------:R-:W-:-:S03]  /*4e90*/  MOV R2, 0x4ec0 ;  /* 0x00004ec000027802 */ /* 0x000fc60000000f00 */
[----:B------:R1:W-:Y:S04]  /*4ea0*/  STS [UR37+0x430], R0 ;  /* 0x00043000ff007988 */ /* 0x0003e80008000825 */
[----:B-1-3-5:R-:W-:Y:S05]  /*4eb0*/  CALL.REL.NOINC `($__internal_1_$__cuda_sm10x_tcgen05_guardrail_trap_phase_invalid_during_alloc) ;  /* 0x0000004c00d07944 */ /* 0x02afea0003c00000 */
.L_x_101:
[----:B------:R-:W-:Y:S05]  /*4ec0*/  WARPSYNC.ALL ;  /* 0x0000000000007948 */ /* 0x000fea0003800000 */
[----:B------:R-:W2:Y:S01]  /*4ed0*/  S2UR UR6, SR_CgaCtaId ;  /* 0x00000000000679c3 */ /* 0x000ea20000008800 */
[----:B------:R-:W-:Y:S01]  /*4ee0*/  UMOV UR4, 0x400 ;  /* 0x0000040000047882 */ /* 0x000fe20000000000 */
[----:B------:R-:W-:-:S06]  /*4ef0*/  NOP ;  /* 0x0000000000007918 */ /* 0x000fcc0000000000 */
[----:B------:R-:W-:Y:S06]  /*4f00*/  BAR.ARV 0x6, 0xa0 ;  /* 0x0182800000007b1d */ /* 0x000fec0000002000 */
[----:B------:R-:W4:Y:S01]  /*4f10*/  LDCU UR7, c[0x0][0x38c] ;  /* 0x00007180ff0777ac */ /* 0x000f220008000800 */
[----:B------:R-:W-:Y:S01]  /*4f20*/  IMAD.MOV.U32 R11, RZ, RZ, 0x1 ;  /* 0x00000001ff0b7424 */ /* 0x000fe200078e00ff */
[----:B------:R-:W-:Y:S01]  /*4f30*/  CS2R R8, SRZ ;  /* 0x0000000000087805 */ /* 0x000fe2000001ff00 */
[----:B------:R-:W-:Y:S01]  /*4f40*/  IMAD.MOV.U32 R10, RZ, RZ, RZ ;  /* 0x000000ffff0a7224 */ /* 0x000fe200078e00ff */
[----:B------:R-:W-:Y:S01]  /*4f50*/  UMOV UR16, URZ ;  /* 0x000000ff00107c82 */ /* 0x000fe20008000000 */
[----:B------:R-:W-:Y:S01]  /*4f60*/  UMOV UR15, URZ ;  /* 0x000000ff000f7c82 */ /* 0x000fe20008000000 */
[----:B------:R-:W-:Y:S01]  /*4f70*/  UMOV UR20, 0x0 ;  /* 0x0000000000147882 */ /* 0x000fe20000000000 */
[----:B------:R-:W-:Y:S01]  /*4f80*/  UMOV UR21, 0x4118490 ;  /* 0x0411849000157882 */ /* 0x000fe20000000000 */
[----:B--2---:R-:W-:Y:S01]  /*4f90*/  ULEA UR6, UR6, UR4, 0x18 ;  /* 0x0000000406067291 */ /* 0x004fe2000f8ec0ff */
[----:B------:R-:W2:Y:S03]  /*4fa0*/  LDCU UR4, c[0x0][0x38c] ;  /* 0x00007180ff0477ac */ /* 0x000ea60008000800 */
[----:B------:R-:W-:-:S02]  /*4fb0*/  UIADD3 UR18, UPT, UPT, UR6, 0x2800, URZ ;  /* 0x0000280006127890 */ /* 0x000fc4000fffe0ff */
[----:B----4-:R-:W-:-:S03]  /*4fc0*/  UIADD3 UR7, UPT, UPT, UR7, 0x1f, URZ ;  /* 0x0000001f07077890 */ /* 0x010fc6000fffe0ff */
[----:B-1----:R-:W1:Y:S01]  /*4fd0*/  LDS R0, [UR6+0x430] ;  /* 0x00043006ff007984 */ /* 0x002e620008000800 */
[----:B------:R-:W-:Y:S02]  /*4fe0*/  UIADD3 UR17, UPT, UPT, UR6, 0x1d800, URZ ;  /* 0x0001d80006117890 */ /* 0x000fe4000fffe0ff */
[----:B------:R-:W-:Y:S02]  /*4ff0*/  USHF.R.S32.HI UR5, URZ, 0x1f, UR7 ;  /* 0x0000001fff057899 */ /* 0x000fe40008011407 */
[----:B------:R-:W-:Y:S02]  /*5000*/  USHF.R.U32.HI UR18, URZ, 0x4, UR18 ;  /* 0x00000004ff127899 */ /* 0x000fe40008011612 */
[----:B------:R-:W-:Y:S02]  /*5010*/  ULEA.HI UR5, UR5, UR7, URZ, 0x5 ;  /* 0x0000000705057291 */ /* 0x000fe4000f8f28ff */
[----:B------:R-:W-:Y:S02]  /*5020*/  USHF.R.U32.HI UR17, URZ, 0x4, UR17 ;  /* 0x00000004ff117899 */ /* 0x000fe40008011611 */
[----:B------:R-:W-:-:S02]  /*5030*/  USHF.R.S32.HI UR5, URZ, 0x5, UR5 ;  /* 0x00000005ff057899 */ /* 0x000fc40008011405 */
[----:B------:R-:W-:Y:S02]  /*5040*/  ULOP3.LUT UR18, UR18, 0x3fff, URZ, 0xc0, !UPT ;  /* 0x00003fff12127892 */ /* 0x000fe4000f8ec0ff */
[----:B------:R-:W-:Y:S02]  /*5050*/  UISETP.LT.AND UP0, UPT, UR5, 0x1, UPT ;  /* 0x000000010500788c */ /* 0x000fe4000bf01270 */
[----:B------:R-:W-:Y:S02]  /*5060*/  ULOP3.LUT UR17, UR17, 0x3fff, URZ, 0xc0, !UPT ;  /* 0x00003fff11117892 */ /* 0x000fe4000f8ec0ff */
[----:B------:R-:W-:Y:S02]  /*5070*/  USEL UR10, UR5, 0x1, !UP0 ;  /* 0x00000001050a7887 */ /* 0x000fe4000c000000 */
[----:B--2---:R-:W-:Y:S02]  /*5080*/  UISETP.GE.AND UP3, UPT, UR4, 0x1, UPT ;  /* 0x000000010400788c */ /* 0x004fe4000bf66270 */
[----:B------:R-:W-:Y:S01]  /*5090*/  UIADD3 UR10, UPT, UPT, -UR10, URZ, URZ ;  /* 0x000000ff0a0a7290 */ /* 0x000fe2000fffe1ff */
[----:B-1----:R-:W-:-:S15]  /*50a0*/  R2UR UR19, R0 ;  /* 0x00000000001372ca */ /* 0x002fde00000e0000 */
.L_x_110:
[----:B------:R-:W-:Y:S02]  /*50b0*/  LEA R0, R10, UR6, 0x3 ;  /* 0x000000060a007c11 */ /* 0x000fe4000f8e18ff */
[----:B------:R-:W-:Y:S02]  /*50c0*/  SHF.L.U32 R5, R9, 0x1f, RZ ;  /* 0x0000001f09057819 */ /* 0x000fe400000006ff */
[----:B------:R-:W-:Y:S01]  /*50d0*/  PLOP3.LUT P0, PT, PT, PT, UP3, 0x80, 0x8 ;  /* 0x000000000008781c */ /* 0x000fe20003f0f038 */
[----:B------:R-:W-:Y:S01]  /*50e0*/  VIADD R3, R0, 0x390 ;  /* 0x0000039000037836 */ /* 0x000fe20000000000 */
[----:B-1----:R-:W1:Y:S02]  /*50f0*/  SYNCS.PHASECHK.TRANS64.TRYWAIT P1, [R0+URZ+0x380], R5 ;  /* 0x00038005000075a7 */ /* 0x002e6400080211ff */
[----:B-1--4-:R-:W-:Y:S09]  /*5100*/  @!P1 BRA `(.L_x_104) ;  /* 0x0000004800089947 */ /* 0x012ff20003800000 */
.L_x_261:
[----:B------:R-:W-:Y:S01]  /*5110*/  LEA R4, R10, UR6, 0x4 ;  /* 0x000000060a047c11 */ /* 0x000fe2000f8e20ff */
[----:B------:R-:W-:Y:S01]  /*5120*/  @UP3 ULEA UR4, UR15, UR6, 0x3 ;  /* 0x000000060f043291 */ /* 0x000fe2000f8e18ff */
[----:B------:R-:W-:Y:S01]  /*5130*/  PLOP3.LUT P2, PT, PT, PT, PT, 0x80, 0x8 ;  /* 0x000000000008781c */ /* 0x000fe20003f4f070 */
[----:B------:R-:W-:Y:S01]  /*5140*/  ULEA UR9, UR16, UR6, 0x3 ;  /* 0x0000000610097291 */ /* 0x000fe2000f8e18ff */
[----:B------:R-:W-:Y:S02]  /*5150*/  PRMT R3, RZ, 0x654, R3 ;  /* 0x00000654ff037816 */ /* 0x000fe40000000003 */
[----:B-1----:R-:W1:Y:S01]  /*5160*/  LDS.128 R4, [R4+0x410] ;  /* 0x0004100004047984 */ /* 0x002e620000000c00 */
[----:B------:R-:W-:Y:S02]  /*5170*/  @P0 SHF.L.U32 R2, R8, 0x1f, RZ ;  /* 0x0000001f08020819 */ /* 0x000fe400000006ff */
[----:B------:R-:W-:Y:S01]  /*5180*/  SHF.L.U32 R0, R11, 0x1f, RZ ;  /* 0x0000001f0b007819 */ /* 0x000fe200000006ff */
[----:B------:R-:W-:Y:S01]  /*5190*/  @!PT LDS RZ, [RZ] ;  /* 0x00000000fffff984 */ /* 0x000fe20000000800 */
[----:B------:R-:W-:Y:S01]  /*51a0*/  @!PT LDS RZ, [RZ] ;  /* 0x00000000fffff984 */ /* 0x000fe20000000800 */
[----:B------:R-:W-:Y:S01]  /*51b0*/  @!PT LDS RZ, [RZ] ;  /* 0x00000000fffff984 */ /* 0x000fe20000000800 */
[----:B------:R-:W-:Y:S01]  /*51c0*/  @!PT LDS RZ, [RZ] ;  /* 0x00000000fffff984 */ /* 0x000fe20000000800 */
[----:B------:R2:W-:Y:S06]  /*51d0*/  MEMBAR.ALL.CTA ;  /* 0x0000000000007992 */ /* 0x0005ec0000008000 */
[----:B--2---:R-:W2:Y:S02]  /*51e0*/  FENCE.VIEW.ASYNC.S ;  /* 0x00000000000073c6 */ /* 0x004ea40000000000 */
[----:B--2---:R2:W-:Y:S01]  /*51f0*/  SYNCS.ARRIVE.TRANS64.RED.A1T0 RZ, [R3+URZ], RZ ;  /* 0x000000ff03ff79a7 */ /* 0x0045e200081004ff */
[----:B------:R2:W4:Y:S01]  /*5200*/  @P0 SYNCS.PHASECHK.TRANS64.TRYWAIT P2, [UR4], R2 ;  /* 0x00000002ff0005a7 */ /* 0x0005220008041104 */
[----:B-1----:R-:W-:Y:S01]  /*5210*/  LOP3.LUT P1, RZ, R6, 0x1, RZ, 0xc0, !PT ;  /* 0x0000000106ff7812 */ /* 0x002fe2000782c0ff */
[----:B------:R-:W1:Y:S02]  /*5220*/  SYNCS.PHASECHK.TRANS64.TRYWAIT P0, [UR9+0x3c0], R0 ;  /* 0x0003c000ff0075a7 */ /* 0x000e640008001109 */
[----:B-12-4-:R-:W-:Y:S10]  /*5230*/  @!P0 BRA `(.L_x_105) ;  /* 0x0000004400d08947 */ /* 0x016ff40003800000 */
.L_x_263:
[----:B------:R-:W-:Y:S01]  /*5240*/  IADD3 R10, PT, PT, R10, 0x1, RZ ;  /* 0x000000010a0a7810 */ /* 0x000fe20007ffe0ff */
[----:B------:R-:W-:Y:S06]  /*5250*/  BRA.U !UP3, `(.L_x_106) ;  /* 0x000000010ba47547 */ /* 0x000fec000b800000 */
[----:B------:R-:W-:Y:S02]  /*5260*/  ULEA.HI UR8, UR16, UR16, URZ, 0x1 ;  /* 0x0000001010087291 */ /* 0x000fe4000f8f08ff */
[----:B------:R-:W-:Y:S02]  /*5270*/  UPLOP3.LUT UP4, UPT, UPT, UPT, UPT, 0x40, 0x4 ;  /* 0x000000000004789c */ /* 0x000fe40003f8e870 */
[----:B------:R-:W-:Y:S02]  /*5280*/  USHF.L.U32 UR4, UR8, 0x5, URZ ;  /* 0x0000000508047899 */ /* 0x000fe400080006ff */
[----:B------:R-:W-:Y:S02]  /*5290*/  ULOP3.LUT UR8, UR8, 0xffe, URZ, 0xc0, !UPT ;  /* 0x00000ffe08087892 */ /* 0x000fe4000f8ec0ff */
[----:B------:R-:W-:Y:S02]  /*52a0*/  ULOP3.LUT UR4, UR4, 0xffffffc0, URZ, 0xc0, !UPT ;  /* 0xffffffc004047892 */ /* 0x000fe4000f8ec0ff */
[----:B------:R-:W-:-:S02]  /*52b0*/  UIADD3 UR8, UPT, UPT, -UR8, UR16, URZ ;  /* 0x0000001008087290 */ /* 0x000fc4000fffe1ff */
[----:B------:R-:W-:Y:S01]  /*52c0*/  UIADD3 UR4, UPT, UPT, UR19, UR4, URZ ;  /* 0x0000000413047290 */ /* 0x000fe2000fffe0ff */
[----:B------:R-:W-:Y:S01]  /*52d0*/  UMOV UR14, UR10 ;  /* 0x0000000a000e7c82 */ /* 0x000fe20008000000 */
[----:B------:R-:W-:Y:S02]  /*52e0*/  UMOV UR13, UR5 ;  /* 0x00000005000d7c82 */ /* 0x000fe40008000000 */
[----:B------:R-:W-:Y:S01]  /*52f0*/  ULEA UR8, UR8, UR4, 0x14 ;  /* 0x0000000408087291 */ /* 0x000fe2000f8ea0ff */
[----:B------:R-:W-:-:S11]  /*5300*/  UMOV UR12, UR15 ;  /* 0x0000000f000c7c82 */ /* 0x000fd60008000000 */
.L_x_109:
[----:B------:R-:W-:Y:S02]  /*5310*/  UIADD3 UR14, UPT, UPT, UR14, 0x1, URZ ;  /* 0x000000010e0e7890 */ /* 0x000fe4000fffe0ff */
[----:B--2---:R-:W-:Y:S02]  /*5320*/  ULEA UR7, UR12, UR6, 0x3 ;  /* 0x000000060c077291 */ /* 0x004fe4000f8e18ff */
[----:B------:R-:W-:Y:S01]  /*5330*/  UISETP.NE.AND UP0, UPT, UR14, URZ, UPT ;  /* 0x000000ff0e00728c */ /* 0x000fe2000bf05270 */
[----:B----4-:R-:W-:Y:S10]  /*5340*/  @P2 BRA `(.L_x_107) ;  /* 0x00000000000c2947 */ /* 0x010ff40003800000 */
[----:B-1----:R-:W-:Y:S04]  /*5350*/  SHF.L.U32 R3, R8, 0x1f, RZ ;  /* 0x0000001f08037819 */ /* 0x002fe800000006ff */
[----:B------:R-:W1:Y:S02]  /*5360*/  SYNCS.PHASECHK.TRANS64.TRYWAIT P0, [UR7], R3 ;  /* 0x00000003ff0075a7 */ /* 0x000e640008001107 */
[----:B-1----:R-:W-:Y:S05]  /*5370*/  @!P0 BRA `(.L_x_108) ;  /* 0x0000004400988947 */ /* 0x002fea0003800000 */
.L_x_107:
[----:B------:R-:W-:Y:S01]  /*5380*/  UISETP.NE.AND UP1, UPT, UR13, 0x1, UPT ;  /* 0x000000010d00788c */ /* 0x000fe2000bf25270 */
[----:B------:R-:W-:Y:S01]  /*5390*/  PLOP3.LUT P2, PT, PT, PT, PT, 0x80, 0x8 ;  /* 0x000000000008781c */ /* 0x000fe20003f4f070 */
[----:B------:R-:W-:Y:S02]  /*53a0*/  UIADD3 UR15, UPT, UPT, UR12, 0x1, URZ ;  /* 0x000000010c0f7890 */ /* 0x000fe4000fffe0ff */
[----:B------:R-:W-:Y:S02]  /*53b0*/  UIADD3 UR7, UPT, UPT, UR7, 0x1b0, URZ ;  /* 0x000001b007077890 */ /* 0x000fe4000fffe0ff */
[----:B------:R-:W-:Y:S01]  /*53c0*/  UISETP.NE.AND UP2, UPT, UR15, 0x36, UPT ;  /* 0x000000360f00788c */ /* 0x000fe2000bf45270 */
[----:B------:R-:W-:Y:S01]  /*53d0*/  PLOP3.LUT P0, PT, PT, PT, UP1, 0x80, 0x8 ;  /* 0x000000000008781c */ /* 0x000fe20003f0f018 */
[----:B------:R-:W-:Y:S02]  /*53e0*/  UIADD3 UR13, UPT, UPT, UR13, -0x1, URZ ;  /* 0xffffffff0d0d7890 */ /* 0x000fe4000fffe0ff */
[----:B------:R-:W-:Y:S02]  /*53f0*/  USEL UR11, URZ, 0x1, UP2 ;  /* 0x00000001ff0b7887 */ /* 0x000fe40009000000 */
[----:B------:R-:W-:Y:S01]  /*5400*/  USEL UR15, UR15, URZ, UP2 ;  /* 0x000000ff0f0f7287 */ /* 0x000fe20009000000 */
[----:B------:R-:W-:Y:S01]  /*5410*/  UMOV UR23, 0x80004020 ;  /* 0x8000402000177882 */ /* 0x000fe20000000000 */
[----:B------:R-:W-:Y:S02]  /*5420*/  UMOV UR25, 0x80004020 ;  /* 0x8000402000197882 */ /* 0x000fe40000000000 */
[----:B------:R-:W-:Y:S01]  /*5430*/  @UP1 ULEA UR4, UR15, UR6, 0x3 ;  /* 0x000000060f041291 */ /* 0x000fe2000f8e18ff */
[----:B------:R-:W-:Y:S04]  /*5440*/  LOP3.LUT R8, R8, UR11, RZ, 0x3c, !PT ;  /* 0x0000000b08087c12 */ /* 0x000fe8000f8e3cff */
[----:B-1----:R-:W-:Y:S04]  /*5450*/  @P0 SHF.L.U32 R0, R8, 0x1f, RZ ;  /* 0x0000001f08000819 */ /* 0x002fe800000006ff */
[----:B------:R2:W4:Y:S01]  /*5460*/  @P0 SYNCS.PHASECHK.TRANS64.TRYWAIT P2, [UR4], R0 ;  /* 0x00000000ff0005a7 */ /* 0x0005220008041104 */
[----:B------:R-:W-:Y:S03]  /*5470*/  USHF.L.U32 UR4, UR12, 0x7, URZ ;  /* 0x000000070c047899 */ /* 0x000fe600080006ff */
[----:B------:R-:W-:Y:S01]  /*5480*/  UMOV UR12, UR15 ;  /* 0x0000000f000c7c82 */ /* 0x000fe20008000000 */
[----:B------:R-:W-:Y:S02]  /*5490*/  UIADD3 UR22, UPT, UPT, UR18, UR4, URZ ;  /* 0x0000000412167290 */ /* 0x000fe4000fffe0ff */
[----:B------:R-:W-:Y:S09]  /*54a0*/  UIADD3 UR24, UPT, UPT, UR17, UR4, URZ ;  /* 0x0000000411187290 */ /* 0x000ff2000fffe0ff */
[----:B------:R2:W-:Y:S01]  /*54b0*/  UTCQMMA gdesc[UR22], gdesc[UR24], tmem[UR8], tmem[UR20], idesc[UR21], UP4 ;  /* 0x00ff1418160075ea */ /* 0x0005e2000a000308 */
[----:B------:R-:W-:Y:S01]  /*54c0*/  UPLOP3.LUT UP4, UPT, UPT, UPT, UPT, 0x80, 0x8 ;  /* 0x000000000008789c */ /* 0x000fe20003f8f070 */
[----:B------:R2:W-:Y:S01]  /*54d0*/  UTCBAR [UR7], URZ ;  /* 0x000000ff070073e9 */ /* 0x0005e200080000ff */
[----:B------:R-:W-:Y:S09]  /*54e0*/  BRA.U UP0, `(.L_x_109) ;  /* 0xfffffffd00887547 */ /* 0x000ff2000b83ffff */
.L_x_106:
[----:B------:R-:W-:Y:S01]  /*54f0*/  UIADD3 UR16, UPT, UPT, UR16, 0x1, URZ ;  /* 0x0000000110107890 */ /* 0x000fe2000fffe0ff */
[C---:B------:R-:W-:Y:S01]  /*5500*/  ISETP.NE.AND P0, PT, R10.reuse, 0x2, PT ;  /* 0x000000020a00780c */ /* 0x040fe20003f05270 */
[----:B------:R-:W-:Y:S02]  /*5510*/  UIADD3 UR9, UPT, UPT, UR9, 0x3a0, URZ ;  /* 0x000003a009097890 */ /* 0x000fe4000fffe0ff */
[----:B------:R-:W-:Y:S01]  /*5520*/  UISETP.NE.AND UP0, UPT, UR16, 0x4, UPT ;  /* 0x000000041000788c */ /* 0x000fe2000bf05270 */
[----:B-12---:R-:W-:Y:S02]  /*5530*/  SEL R0, RZ, 0x1, P0 ;  /* 0x00000001ff007807 */ /* 0x006fe40000000000 */
[----:B------:R-:W-:Y:S01]  /*5540*/  SEL R10, R10, RZ, P0 ;  /* 0x000000ff0a0a7207 */ /* 0x000fe20000000000 */
[----:B------:R-:W-:Y:S01]  /*5550*/  USEL UR4, URZ, 0x1, UP0 ;  /* 0x00000001ff047887 */ /* 0x000fe20008000000 */
[----:B------:R-:W-:Y:S01]  /*5560*/  LOP3.LUT R9, R9, R0, RZ, 0x3c, !PT ;  /* 0x0000000009097212 */ /* 0x000fe200078e3cff */
[----:B------:R-:W-:Y:S01]  /*5570*/  USEL UR16, UR16, URZ, UP0 ;  /* 0x000000ff10107287 */ /* 0x000fe20008000000 */
[----:B------:R1:W-:Y:S03]  /*5580*/  UTCBAR [UR9], URZ ;  /* 0x000000ff090073e9 */ /* 0x0003e600080000ff */
[----:B------:R-:W-:Y:S01]  /*5590*/  LOP3.LUT R11, R11, UR4, RZ, 0x3c, !PT ;  /* 0x000000040b0b7c12 */ /* 0x000fe2000f8e3cff */
[----:B------:R-:W-:Y:S07]  /*55a0*/  @P1 BRA `(.L_x_110) ;  /* 0xfffffff800c01947 */ /* 0x000fee000383ffff */
[----:B------:R-:W2:Y:S01]  /*55b0*/  S2UR UR4, SR_CgaCtaId ;  /* 0x00000000000479c3 */ /* 0x000ea20000008800 */
[----:B------:R-:W-:Y:S01]  /*55c0*/  ELECT P0, URZ, PT ;  /* 0x0000000000ff782f */ /* 0x000fe20003800000 */
[----:B------:R-:W-:Y:S01]  /*55d0*/  IMAD.MOV.U32 R0, RZ, RZ, 0x1 ;  /* 0x00000001ff007424 */ /* 0x000fe200078e00ff */
[----:B------:R-:W-:Y:S01]  /*55e0*/  UIADD3 UR6, UPT, UPT, UR6, 0x3c0, URZ ;  /* 0x000003c006067890 */ /* 0x000fe2000fffe0ff */
[----:B------:R-:W-:Y:S01]  /*55f0*/  SHF.L.U32 R3, R11, 0x1f, RZ ;  /* 0x0000001f0b037819 */ /* 0x000fe200000006ff */
[----:B------:R-:W-:-:S03]  /*5600*/  UMOV UR5, 0x40 ;  /* 0x0000004000057882 */ /* 0x000fc60000000000 */
[----:B------:R-:W-:Y:S01]  /*5610*/  UVIRTCOUNT.DEALLOC.SMPOOL 0x80 ;  /* 0x000000800000784c */ /* 0x000fe20000000000 */
[----:B--2---:R-:W-:Y:S02]  /*5620*/  ULEA UR4, UR4, UR5, 0x18 ;  /* 0x0000000504047291 */ /* 0x004fe4000f8ec0ff */
[----:B------:R-:W-:-:S07]  /*5630*/  ULEA UR5, UR16, UR6, 0x3 ;  /* 0x0000000610057291 */ /* 0x000fce000f8e18ff */
[----:B------:R2:W-:Y:S02]  /*5640*/  @P0 STS.U8 [UR4+0x1c], R0 ;  /* 0x00001c00ff000988 */ /* 0x0005e40008000004 */
[----:B------:R-:W3:Y:S02]  /*5650*/  SYNCS.PHASECHK.TRANS64.TRYWAIT P0, [UR5], R3 ;  /* 0x00000003ff0075a7 */ /* 0x000ee40008001105 */
[----:B--23--:R-:W-:Y:S05]  /*5660*/  @!P0 BRA `(.L_x_111) ;  /* 0x0000004000f48947 */ /* 0x00cfea0003800000 */
.L_x_266:
[----:B------:R-:W-:-:S04]  /*5670*/  UIADD3 UR7, UPT, UPT, UR16, 0x1, URZ ;  /* 0x0000000110077890 */ /* 0x000fc8000fffe0ff */
[----:B------:R-:W-:-:S04]  /*5680*/  UISETP.NE.AND UP0, UPT, UR7, 0x4, UPT ;  /* 0x000000040700788c */ /* 0x000fc8000bf05270 */
[----:B------:R-:W-:Y:S02]  /*5690*/  USEL UR8, URZ, 0x1, UP0 ;  /* 0x00000001ff087887 */ /* 0x000fe40008000000 */
[----:B------:R-:W-:-:S04]  /*56a0*/  USEL UR7, UR7, URZ, UP0 ;  /* 0x000000ff07077287 */ /* 0x000fc80008000000 */
[----:B------:R-:W-:Y:S01]  /*56b0*/  ULEA UR5, UR7, UR6, 0x3 ;  /* 0x0000000607057291 */ /* 0x000fe2000f8e18ff */
[----:B------:R-:W-:-:S04]  /*56c0*/  LOP3.LUT R2, R11, UR8, RZ, 0x3c, !PT ;  /* 0x000000080b027c12 */ /* 0x000fc8000f8e3cff */
[----:B--2---:R-:W-:-:S04]  /*56d0*/  SHF.L.U32 R3, R2, 0x1f, RZ ;  /* 0x0000001f02037819 */ /* 0x004fc800000006ff */
[----:B------:R-:W2:Y:S02]  /*56e0*/  SYNCS.PHASECHK.TRANS64.TRYWAIT P0, [UR5], R3 ;  /* 0x00000003ff0075a7 */ /* 0x000ea40008001105 */
[----:B--2---:R-:W-:Y:S05]  /*56f0*/  @!P0 BRA `(.L_x_112) ;  /* 0x0000004000e88947 */ /* 0x004fea0003800000 */
.L_x_268:
        /* <DEDUP_REMOVED lines=9> */
.L_x_270:
[----:B------:R-:W-:-:S04]  /*5790*/  UIADD3 UR7, UPT, UPT, UR7, 0x1, URZ ;  /* 0x0000000107077890 */ /* 0x000fc8000fffe0ff */
[----:B------:R-:W-:-:S04]  /*57a0*/  UISETP.NE.AND UP0, UPT, UR7, 0x4, UPT ;  /* 0x000000040700788c */ /* 0x000fc8000bf05270 */
[----:B------:R-:W-:Y:S02]  /*57b0*/  USEL UR5, URZ, 0x1, UP0 ;  /* 0x00000001ff057887 */ /* 0x000fe40008000000 */
[----:B------:R-:W-:-:S04]  /*57c0*/  USEL UR7, UR7, URZ, UP0 ;  /* 0x000000ff07077287 */ /* 0x000fc80008000000 */
[----:B------:R-:W-:Y:S01]  /*57d0*/  ULEA UR7, UR7, UR6, 0x3 ;  /* 0x0000000607077291 */ /* 0x000fe2000f8e18ff */
[----:B--2---:R-:W-:-:S04]  /*57e0*/  LOP3.LUT R3, R2, UR5, RZ, 0x3c, !PT ;  /* 0x0000000502037c12 */ /* 0x004fc8000f8e3cff */
[----:B------:R-:W-:-:S04]  /*57f0*/  SHF.L.U32 R3, R3, 0x1f, RZ ;  /* 0x0000001f03037819 */ /* 0x000fc800000006ff */
[----:B------:R-:W2:Y:S02]  /*5800*/  SYNCS.PHASECHK.TRANS64.TRYWAIT P0, [UR7], R3 ;  /* 0x00000003ff0075a7 */ /* 0x000ea40008001107 */
[----:B--2---:R-:W-:Y:S05]  /*5810*/  @!P0 BRA `(.L_x_114) ;  /* 0x0000004000d08947 */ /* 0x004fea0003800000 */
.L_x_272:
[----:B------:R-:W-:Y:S01]  /*5820*/  NOP ;  /* 0x0000000000007918 */ /* 0x000fe20000000000 */
[----:B--2---:R-:W2:Y:S01]  /*5830*/  LDS R0, [UR4+0x14] ;  /* 0x00001404ff007984 */ /* 0x004ea20008000800 */
[----:B------:R-:W-:Y:S01]  /*5840*/  ULOP3.LUT UR6, UR19, 0xffff, URZ, 0xc0, !UPT ;  /* 0x0000ffff13067892 */ /* 0x000fe2000f8ec0ff */
[----:B------:R-:W-:Y:S01]  /*5850*/  UMOV UR8, 0xffff ;  /* 0x0000ffff00087882 */ /* 0x000fe20000000000 */
[----:B------:R-:W-:Y:S02]  /*5860*/  UMOV UR5, 0x1 ;  /* 0x0000000100057882 */ /* 0x000fe40000000000 */
[----:B------:R-:W-:-:S04]  /*5870*/  USHF.R.U32.HI UR6, URZ, 0x5, UR6 ;  /* 0x00000005ff067899 */ /* 0x000fc80008011606 */
[----:B------:R-:W-:Y:S02]  /*5880*/  USHF.L.U32 UR8, UR8, UR6, URZ ;  /* 0x0000000608087299 */ /* 0x000fe400080006ff */
[----:B------:R-:W-:-:S04]  /*5890*/  USHF.L.U32 UR5, UR5, UR6, URZ ;  /* 0x0000000605057299 */ /* 0x000fc800080006ff */
[----:B--2---:R-:W-:-:S04]  /*58a0*/  LOP3.LUT R0, R0, UR8, RZ, 0xc0, !PT ;  /* 0x0000000800007c12 */ /* 0x004fc8000f8ec0ff */
[----:B------:R-:W-:-:S13]  /*58b0*/  ISETP.NE.AND P0, PT, R0, UR8, PT ;  /* 0x0000000800007c0c */ /* 0x000fda000bf05270 */
[----:B------:R-:W-:Y:S05]  /*58c0*/  @P0 BRA `(.L_x_115) ;  /* 0x0000000000580947 */ /* 0x000fea0003800000 */
[----:B------:R-:W2:Y:S02]  /*58d0*/  LDS R0, [UR4+0x18] ;  /* 0x00001804ff007984 */ /* 0x000ea40008000800 */
[----:B--2---:R-:W-:-:S04]  /*58e0*/  LOP3.LUT R0, R0, UR5, RZ, 0xc0, !PT ;  /* 0x0000000500007c12 */ /* 0x004fc8000f8ec0ff */
[----:B------:R-:W-:-:S13]  /*58f0*/  ISETP.NE.AND P0, PT, R0, UR5, PT ;  /* 0x0000000500007c0c */ /* 0x000fda000bf05270 */
[----:B------:R-:W-:Y:S05]  /*5900*/  @P0 BRA `(.L_x_116) ;  /* 0x00000000003c0947 */ /* 0x000fea0003800000 */
[----:B------:R-:W2:Y:S01]  /*5910*/  S2R R2, SR_LANEID ;  /* 0x0000000000027919 */ /* 0x000ea20000000000 */
[----:B------:R-:W-:Y:S01]  /*5920*/  ULOP3.LUT UR8, URZ, UR8, URZ, 0x33, !UPT ;  /* 0x00000008ff087292 */ /* 0x000fe2000f8e33ff */
[----:B------:R-:W-:Y:S01]  /*5930*/  LOP3.LUT R4, RZ, UR5, RZ, 0x33, !PT ;  /* 0x00000005ff047c12 */ /* 0x000fe2000f8e33ff */
[----:B------:R-:W-:Y:S02]  /*5940*/  VOTEU.ANY UR7, UPT, PT ;  /* 0x0000000000077886 */ /* 0x000fe400038e0100 */
[----:B------:R-:W-:Y:S01]  /*5950*/  UFLO.U32 UR7, UR7 ;  /* 0x00000007000772bd */ /* 0x000fe200080e0000 */
[----:B------:R-:W3:Y:S01]  /*5960*/  REDUX UR5, R4 ;  /* 0x00000000040573c4 */ /* 0x000ee20000000000 */
[----:B------:R-:W-:-:S06]  /*5970*/  IMAD.U32 R0, RZ, RZ, UR8 ;  /* 0x00000008ff007e24 */ /* 0x000fcc000f8e00ff */
[----:B------:R1:W-:Y:S01]  /*5980*/  UTCATOMSWS.AND URZ, UR8 ;  /* 0x0000000800ff79e3 */ /* 0x0003e20008000000 */
[----:B------:R-:W4:Y:S01]  /*5990*/  REDUX UR6, R0 ;  /* 0x00000000000673c4 */ /* 0x000f220000000000 */
[----:B--2---:R-:W-:Y:S01]  /*59a0*/  ISETP.EQ.U32.AND P0, PT, R2, UR7, PT ;  /* 0x0000000702007c0c */ /* 0x004fe2000bf02070 */
[----:B---3--:R-:W-:Y:S01]  /*59b0*/  IMAD.U32 R2, RZ, RZ, UR5 ;  /* 0x00000005ff027e24 */ /* 0x008fe2000f8e00ff */
[----:B----4-:R-:W-:-:S11]  /*59c0*/  MOV R3, UR6 ;  /* 0x0000000600037c02 */ /* 0x010fd60008000f00 */
[----:B------:R1:W-:Y:S04]  /*59d0*/  @P0 ATOMS.AND RZ, [UR4+0x14], R3 ;  /* 0x00001403ffff098c */ /* 0x0003e8000a800004 */
[----:B------:R1:W-:Y:S01]  /*59e0*/  @P0 ATOMS.AND RZ, [UR4+0x18], R2 ;  /* 0x00001802ffff098c */ /* 0x0003e2000a800004 */
[----:B------:R-:W-:Y:S05]  /*59f0*/  BRA `(.L_x_117) ;  /* 0x0000000000147947 */ /* 0x000fea0003800000 */
.L_x_116:
[----:B------:R-:W-:Y:S02]  /*5a00*/  MOV R2, 0x5a20 ;  /* 0x00005a2000027802 */ /* 0x000fe40000000f00 */
[----:B-1--45:R-:W-:Y:S05]  /*5a10*/  CALL.REL.NOINC `($__internal_0_$__cuda_sm10x_tcgen05_guardrail_trap_col_being_dealloced_not_returned_by_alloc) ;  /* 0x0000004000ec7944 */ /* 0x032fea0003c00000 */
[----:B------:R-:W-:Y:S05]  /*5a20*/  BRA `(.L_x_117) ;  /* 0x0000000000087947 */ /* 0x000fea0003800000 */
.L_x_115:
[----:B------:R-:W-:Y:S02]  /*5a30*/  MOV R2, 0x5a50 ;  /* 0x00005a5000027802 */ /* 0x000fe40000000f00 */
[----:B-1--45:R-:W-:Y:S05]  /*5a40*/  CALL.REL.NOINC `($__internal_2_$__cuda_sm10x_tcgen05_guardrail_trap_unallocated_columns_being_dealloced) ;  /* 0x0000004000f87944 */ /* 0x032fea0003c00000 */
.L_x_117:
[----:B------:R-:W-:Y:S01]  /*5a50*/  NOP ;  /* 0x0000000000007918 */ /* 0x000fe20000000000 */
[----:B-1----:R-:W-:Y:S05]  /*5a60*/  EXIT ;  /* 0x000000000000794d */ /* 0x002fea0003800000 */
.L_x_99:
[----:B------:R-:W-:-:S09]  /*5a70*/  UISETP.NE.OR UP2, UPT, UR8, 0x3, !UP2 ;  /* 0x000000030800788c */ /* 0x000fd2000d745670 */
[----:B------:R-:W-:Y:S05]  /*5a80*/  BRA.U UP2, `(.L_x_118) ;  /* 0x0000000902c87547 */ /* 0x000fea000b800000 */
[----:B------:R-:W1:Y:S01]  /*5a90*/  LDCU.64 UR6, c[0x0][0x888] ;  /* 0x00011100ff0677ac */ /* 0x000e620008000a00 */
[----:B------:R-:W2:Y:S01]  /*5aa0*/  LDC R0, c[0x0][0xb30] ;  /* 0x0002cc00ff007b82 */ /* 0x000ea20000000800 */
[----:B------:R-:W-:Y:S01]  /*5ab0*/  IMAD.MOV.U32 R30, RZ, RZ, 0x1 ;  /* 0x00000001ff1e7424 */ /* 0x000fe200078e00ff */
[----:B------:R-:W-:Y:S01]  /*5ac0*/  CS2R R28, SRZ ;  /* 0x00000000001c7805 */ /* 0x000fe2000001ff00 */
[----:B------:R-:W4:Y:S01]  /*5ad0*/  LDCU.64 UR4, c[0x0][0x890] ;  /* 0x00011200ff0477ac */ /* 0x000f220008000a00 */
[----:B------:R-:W-:Y:S01]  /*5ae0*/  IMAD.MOV.U32 R25, RZ, RZ, 0x1000 ;  /* 0x00001000ff197424 */ /* 0x000fe200078e00ff */
[----:B------:R-:W-:-:S03]  /*5af0*/  UMOV UR8, 0x400 ;  /* 0x0000040000087882 */ /* 0x000fc60000000000 */
[----:B------:R-:W3:Y:S01]  /*5b00*/  LDC R19, c[0x0][0x370] ;  /* 0x0000dc00ff137b82 */ /* 0x000ee20000000800 */
[----:B------:R-:W-:-:S07]  /*5b10*/  UPLOP3.LUT UP1, UPT, UPT, UPT, UPT, 0x40, 0x4 ;  /* 0x000000000004789c */ /* 0x000fce0003f2e870 */
[----:B------:R-:W3:Y:S01]  /*5b20*/  LDC R2, c[0x0][0xb0c] ;  /* 0x0002c300ff027b82 */ /* 0x000ee20000000800 */
[----:B-1----:R-:W-:Y:S02]  /*5b30*/  UISETP.NE.U32.AND UP2, UPT, UR6, URZ, UPT ;  /* 0x000000ff0600728c */ /* 0x002fe4000bf45070 */
[----:B------:R-:W-:Y:S02]  /*5b40*/  ULEA UR6, UR37, UR8, 0x18 ;  /* 0x0000000825067291 */ /* 0x000fe4000f8ec0ff */
[----:B------:R-:W-:Y:S02]  /*5b50*/  UISETP.NE.AND.EX UP2, UPT, UR7, URZ, UPT, UP2 ;  /* 0x000000ff0700728c */ /* 0x000fe4000bf45320 */
[----:B------:R-:W-:Y:S01]  /*5b60*/  UIADD3 UR7, UPT, UPT, UR6, 0x360, URZ ;  /* 0x0000036006077890 */ /* 0x000fe2000fffe0ff */
[----:B------:R-:W1:Y:S01]  /*5b70*/  LDC R18, c[0x0][0xb20] ;  /* 0x0002c800ff127b82 */ /* 0x000e620000000800 */
[----:B----4-:R-:W-:Y:S01]  /*5b80*/  UISETP.NE.U32.AND UP3, UPT, UR4, URZ, UPT ;  /* 0x000000ff0400728c */ /* 0x010fe2000bf65070 */
[----:B--2---:R-:W-:Y:S01]  /*5b90*/  ISETP.NE.AND P1, PT, R0, 0x1, PT ;  /* 0x000000010000780c */ /* 0x004fe20003f25270 */
[----:B------:R-:W-:-:S02]  /*5ba0*/  UPRMT UR37, UR37, 0x654, UR7 ;  /* 0x0000065425257896 */ /* 0x000fc40008000007 */
[----:B------:R-:W-:-:S03]  /*5bb0*/  UISETP.NE.AND.EX UP3, UPT, UR5, URZ, UPT, UP3 ;  /* 0x000000ff0500728c */ /* 0x000fc6000bf65330 */
[----:B------:R-:W2:Y:S08]  /*5bc0*/  LDC.64 R32, c[0x0][0x348] ;  /* 0x0000d200ff207b82 */ /* 0x000eb00000000a00 */
[----:B------:R-:W4:Y:S08]  /*5bd0*/  LDC.64 R16, c[0x0][0xb10] ;  /* 0x0002c400ff107b82 */ /* 0x000f300000000a00 */
[----:B------:R-:W1:Y:S08]  /*5be0*/  LDC.64 R6, c[0x0][0xb18] ;  /* 0x0002c600ff067b82 */ /* 0x000e700000000a00 */
[----:B------:R-:W1:Y:S08]  /*5bf0*/  LDC.64 R4, c[0x0][0xb28] ;  /* 0x0002ca00ff047b82 */ /* 0x000e700000000a00 */
[----:B---3--:R-:W1:Y:S02]  /*5c00*/  LDC R24, c[0x0][0x374] ;  /* 0x0000dd00ff187b82 */ /* 0x008e640000000800 */
.L_x_126:
[C---:B------:R-:W-:Y:S02]  /*5c10*/  LEA R0, R29.reuse, UR6, 0x3 ;  /* 0x000000061d007c11 */ /* 0x040fe4000f8e18ff */
[----:B------:R-:W-:Y:S02]  /*5c20*/  SHF.L.U32 R3, R28, 0x1f, RZ ;  /* 0x0000001f1c037819 */ /* 0x000fe400000006ff */
[----:B------:R-:W-:Y:S02]  /*5c30*/  LEA R20, R29, UR6, 0x4 ;  /* 0x000000061d147c11 */ /* 0x000fe4000f8e20ff */
[----:B---3--:R-:W3:Y:S02]  /*5c40*/  SYNCS.PHASECHK.TRANS64.TRYWAIT P0, [R0+URZ+0x380], R3 ;  /* 0x00038003000075a7 */ /* 0x008ee400080011ff */
[----:B---3--:R-:W-:Y:S05]  /*5c50*/  @!P0 BRA `(.L_x_119) ;  /* 0x0000003c00d88947 */ /* 0x008fea0003800000 */
.L_x_273:
[----:B------:R-:W-:Y:S01]  /*5c60*/  ISETP.GE.AND P0, PT, R40, 0x1, PT ;  /* 0x000000012800780c */ /* 0x000fe20003f06270 */
[----:B------:R-:W1:Y:S01]  /*5c70*/  LDS.128 R20, [R20+0x410] ;  /* 0x0004100014147984 */ /* 0x000e620000000c00 */
[----:B------:R-:W-:Y:S01]  /*5c80*/  ISETP.NE.U32.AND P4, PT, RZ, UR4, PT ;  /* 0x00000004ff007c0c */ /* 0x000fe2000bf85070 */
[----:B---3--:R-:W-:Y:S01]  /*5c90*/  VIADD R0, R0, 0x390 ;  /* 0x0000039000007836 */ /* 0x008fe20000000000 */
[----:B------:R-:W-:Y:S02]  /*5ca0*/  SHF.L.U32 R26, R30, 0x1f, RZ ;  /* 0x0000001f1e1a7819 */ /* 0x000fe400000006ff */
[----:B------:R-:W-:Y:S02]  /*5cb0*/  ISETP.NE.AND.EX P4, PT, RZ, UR5, PT, P4 ;  /* 0x00000005ff007c0c */ /* 0x000fe4000bf85340 */
[----:B------:R-:W-:Y:S01]  /*5cc0*/  PRMT R0, RZ, 0x654, R0 ;  /* 0x00000654ff007816 */ /* 0x000fe20000000000 */
[----:B------:R-:W-:Y:S01]  /*5cd0*/  @!PT LDS RZ, [RZ] ;  /* 0x00000000fffff984 */ /* 0x000fe20000000800 */
[----:B------:R-:W-:Y:S01]  /*5ce0*/  @!PT LDS RZ, [RZ] ;  /* 0x00000000fffff984 */ /* 0x000fe20000000800 */
[----:B------:R-:W-:Y:S01]  /*5cf0*/  @!PT LDS RZ, [RZ] ;  /* 0x00000000fffff984 */ /* 0x000fe20000000800 */
[----:B------:R-:W-:Y:S01]  /*5d00*/  @!PT LDS RZ, [RZ] ;  /* 0x00000000fffff984 */ /* 0x000fe20000000800 */
[----:B------:R3:W-:Y:S06]  /*5d10*/  MEMBAR.ALL.CTA ;  /* 0x0000000000007992 */ /* 0x0007ec0000008000 */
[----:B---3--:R-:W3:Y:S02]  /*5d20*/  FENCE.VIEW.ASYNC.S ;  /* 0x00000000000073c6 */ /* 0x008ee40000000000 */
[----:B---3--:R3:W-:Y:S01]  /*5d30*/  SYNCS.ARRIVE.TRANS64.RED.A1T0 RZ, [R0+URZ], RZ ;  /* 0x000000ff00ff79a7 */ /* 0x0087e200081004ff */
[----:B-1----:R-:W-:Y:S11]  /*5d40*/  LOP3.LUT P3, RZ, R22, 0x1, RZ, 0xc0, !PT ;  /* 0x0000000116ff7812 */ /* 0x002ff6000786c0ff */
[----:B------:R-:W-:Y:S02]  /*5d50*/  @!UPT UIADD3 URZ, UPT, UPT, URZ, URZ, URZ ;  /* 0x000000fffffff290 */ /* 0x000fe4000fffe0ff */
[----:B------:R-:W-:Y:S02]  /*5d60*/  @P3 MOV R13, R20 ;  /* 0x00000014000d3202 */ /* 0x000fe40000000f00 */
[----:B------:R-:W-:Y:S01]  /*5d70*/  @P3 LOP3.LUT R8, R21, 0xffff, RZ, 0xc0, !PT ;  /* 0x0000ffff15083812 */ /* 0x000fe200078ec0ff */
[----:B---3--:R-:W-:Y:S06]  /*5d80*/  @!P0 BRA `(.L_x_120) ;  /* 0x0000000000a48947 */ /* 0x008fec0003800000 */
[----:B------:R-:W-:Y:S01]  /*5d90*/  IMAD.HI.U32 R31, R24, R7, RZ ;  /* 0x00000007181f7227 */ /* 0x000fe200078e00ff */
[----:B------:R-:W-:Y:S02]  /*5da0*/  ISETP.NE.AND P0, PT, R6, 0x1, PT ;  /* 0x000000010600780c */ /* 0x000fe40003f05270 */
[----:B------:R-:W-:Y:S01]  /*5db0*/  ISETP.NE.AND P2, PT, R40, 0x1, PT ;  /* 0x000000012800780c */ /* 0x000fe20003f45270 */
[----:B----4-:R-:W-:Y:S01]  /*5dc0*/  IMAD.HI.U32 R34, R19, R16, RZ ;  /* 0x0000001013227227 */ /* 0x010fe200078e00ff */
[----:B------:R-:W-:Y:S02]  /*5dd0*/  SHF.R.U32.HI R31, RZ, R18, R31 ;  /* 0x00000012ff1f7219 */ /* 0x000fe4000001161f */
[----:B------:R-:W-:Y:S01]  /*5de0*/  ISETP.NE.AND P5, PT, R2, 0x1, PT ;  /* 0x000000010200780c */ /* 0x000fe20003fa5270 */
[----:B------:R-:W-:Y:S01]  /*5df0*/  IMAD.HI.U32 R36, R13, R16, RZ ;  /* 0x000000100d247227 */ /* 0x000fe200078e00ff */
[----:B------:R-:W-:Y:S02]  /*5e00*/  SHF.R.U32.HI R34, RZ, R17, R34 ;  /* 0x00000011ff227219 */ /* 0x000fe40000011622 */
[----:B------:R-:W-:Y:S01]  /*5e10*/  SEL R3, R24, R31, !P0 ;  /* 0x0000001f18037207 */ /* 0x000fe20004000000 */
[C---:B------:R-:W-:Y:S01]  /*5e20*/  IMAD.HI.U32 R31, R8.reuse, R7, RZ ;  /* 0x00000007081f7227 */ /* 0x040fe200078e00ff */
[----:B------:R-:W-:Y:S02]  /*5e30*/  SEL R11, R19, R34, !P5 ;  /* 0x00000022130b7207 */ /* 0x000fe40006800000 */
[----:B------:R-:W-:Y:S01]  /*5e40*/  SHF.R.U32.HI R36, RZ, R17, R36 ;  /* 0x00000011ff247219 */ /* 0x000fe20000011624 */
[----:B------:R-:W-:Y:S01]  /*5e50*/  IMAD.HI.U32 R38, R3, R4, RZ ;  /* 0x0000000403267227 */ /* 0x000fe200078e00ff */
[----:B------:R-:W-:Y:S03]  /*5e60*/  SHF.R.U32.HI R31, RZ, R18, R31 ;  /* 0x00000012ff1f7219 */ /* 0x000fe6000001161f */
[----:B------:R-:W-:Y:S01]  /*5e70*/  IMAD.HI.U32 R34, R11, R4, RZ ;  /* 0x000000040b227227 */ /* 0x000fe200078e00ff */
[----:B------:R-:W-:Y:S02]  /*5e80*/  @P2 SHF.R.U32.HI R3, RZ, R5, R38 ;  /* 0x00000005ff032219 */ /* 0x000fe40000011626 */
[----:B------:R-:W-:Y:S02]  /*5e90*/  SEL R9, R8, R31, !P0 ;  /* 0x0000001f08097207 */ /* 0x000fe40004000000 */
[----:B------:R-:W-:Y:S01]  /*5ea0*/  @P2 SHF.R.U32.HI R11, RZ, R5, R34 ;  /* 0x00000005ff0b2219 */ /* 0x000fe20000011622 */
[C---:B------:R-:W-:Y:S01]  /*5eb0*/  IMAD R10, R40.reuse, R3, RZ ;  /* 0x00000003280a7224 */ /* 0x040fe200078e02ff */
[----:B------:R-:W-:Y:S01]  /*5ec0*/  SEL R3, R13, R36, !P5 ;  /* 0x000000240d037207 */ /* 0x000fe20006800000 */
[C---:B------:R-:W-:Y:S03]  /*5ed0*/  IMAD.HI.U32 R14, R9.reuse, R4, RZ ;  /* 0x00000004090e7227 */ /* 0x040fe600078e00ff */
[----:B------:R-:W-:Y:S01]  /*5ee0*/  ISETP.GE.AND P0, PT, R9, R10, PT ;  /* 0x0000000a0900720c */ /* 0x000fe20003f06270 */
[C---:B------:R-:W-:Y:S01]  /*5ef0*/  IMAD R12, R40.reuse, R11, RZ ;  /* 0x0000000b280c7224 */ /* 0x040fe200078e02ff */
[-C--:B------:R-:W-:Y:S04]  /*5f00*/  SHF.R.U32.HI R14, RZ, R5.reuse, R14 ;  /* 0x00000005ff0e7219 */ /* 0x080fe8000001160e */
[----:B------:R-:W-:Y:S02]  /*5f10*/  ISETP.GE.OR P0, PT, R3, R12, P0 ;  /* 0x0000000c0300720c */ /* 0x000fe40000706670 */
[----:B------:R-:W-:Y:S05]  /*5f20*/  SEL R15, R9, R14, !P2 ;  /* 0x0000000e090f7207 */ /* 0x000fea0005000000 */
[----:B------:R-:W-:Y:S04]  /*5f30*/  IMAD.MOV R14, RZ, RZ, -R15 ;  /* 0x000000ffff0e7224 */ /* 0x000fe800078e0a0f */
[----:B------:R-:W-:Y:S02]  /*5f40*/  IMAD R14, R40, R14, R9 ;  /* 0x0000000e280e7224 */ /* 0x000fe400078e0209 */
[C---:B------:R-:W-:Y:S05]  /*5f50*/  @!P0 IMAD.HI.U32 R10, R3.reuse, R4, RZ ;  /* 0x00000004030a8227 */ /* 0x040fea00078e00ff */
[----:B------:R-:W-:Y:S04]  /*5f60*/  @!P0 SHF.R.U32.HI R10, RZ, R5, R10 ;  /* 0x00000005ff0a8219 */ /* 0x000fe8000001160a */
[----:B------:R-:W-:Y:S01]  /*5f70*/  @!P0 SEL R0, R3, R10, !P2 ;  /* 0x0000000a03008207 */ /* 0x000fe20005000000 */
[----:B------:R-:W-:Y:S03]  /*5f80*/  IMAD.MOV R10, RZ, RZ, -R3 ;  /* 0x000000ffff0a7224 */ /* 0x000fe600078e0a03 */
[----:B------:R-:W-:Y:S01]  /*5f90*/  @!P0 IADD3 R15, PT, PT, R15, -R0, RZ ;  /* 0x800000000f0f8210 */ /* 0x000fe20007ffe0ff */
[----:B------:R-:W-:Y:S01]  /*5fa0*/  @!P0 IMAD R0, R11, R14, R0 ;  /* 0x0000000e0b008224 */ /* 0x000fe200078e0200 */
[----:B------:R-:W-:Y:S01]  /*5fb0*/  IADD3 R11, PT, PT, -R9, RZ, RZ ;  /* 0x000000ff090b7210 */ /* 0x000fe20007ffe1ff */
[----:B------:R-:W-:Y:S02]  /*5fc0*/  IMAD R13, R2, R10, R13 ;  /* 0x0000000a020d7224 */ /* 0x000fe400078e020d */
[----:B------:R-:W-:Y:S02]  /*5fd0*/  @!P0 IMAD R9, R15, R40, R3 ;  /* 0x000000280f098224 */ /* 0x000fe400078e0203 */
[----:B------:R-:W-:Y:S02]  /*5fe0*/  @!P0 IMAD.MOV.U32 R3, RZ, RZ, R0 ;  /* 0x000000ffff038224 */ /* 0x000fe400078e0000 */
[----:B------:R-:W-:Y:S02]  /*5ff0*/  IMAD R8, R6, R11, R8 ;  /* 0x0000000b06087224 */ /* 0x000fe400078e0208 */
[----:B------:R-:W-:Y:S02]  /*6000*/  IMAD R13, R3, R2, R13 ;  /* 0x00000002030d7224 */ /* 0x000fe400078e020d */
[----:B------:R-:W-:Y:S02]  /*6010*/  IMAD R8, R9, R6, R8 ;  /* 0x0000000609087224 */ /* 0x000fe400078e0208 */
.L_x_120:
[----:B------:R-:W-:Y:S05]  /*6020*/  BRA.U UP1, `(.L_x_121) ;  /* 0x0000000101107547 */ /* 0x000fea000b800000 */
[----:B------:R-:W-:Y:S04]  /*6030*/  MOV R0, UR13 ;  /* 0x0000000d00007c02 */ /* 0x000fe80008000f00 */
[----:B------:R-:W-:Y:S04]  /*6040*/  SHF.L.U32 R3, R0, 0x1f, RZ ;  /* 0x0000001f00037819 */ /* 0x000fe800000006ff */
[----:B------:R-:W1:Y:S02]  /*6050*/  SYNCS.PHASECHK.TRANS64.TRYWAIT P0, [UR6+0x378], R3 ;  /* 0x00037803ff0075a7 */ /* 0x000e640008001106 */
[----:B-1----:R-:W-:Y:S05]  /*6060*/  @!P0 BRA `(.L_x_122) ;  /* 0x0000003800e88947 */ /* 0x002fea0003800000 */
.L_x_121:
[----:B------:R-:W-:Y:S05]  /*6070*/  BRA.U !UP3, `(.L_x_123) ;  /* 0x000000010b347547 */ /* 0x000fea000b800000 */
[----:B------:R-:W-:Y:S01]  /*6080*/  UPLOP3.LUT UP0, UPT, UPT, UPT, UP2, 0x80, 0x8 ;  /* 0x000000000008789c */ /* 0x000fe20003f0f020 */
[----:B-1----:R-:W-:Y:S02]  /*6090*/  HFMA2 R0, -RZ, RZ, 0, 5.9604644775390625e-08 ;  /* 0x00000001ff007431 */ /* 0x002fe400000001ff */
[----:B------:R-:W-:Y:S03]  /*60a0*/  IMAD.MOV.U32 R96, RZ, RZ, 0x1 ;  /* 0x00000001ff607424 */ /* 0x000fe600078e00ff */
[----:B------:R-:W-:Y:S05]  /*60b0*/  PLOP3.LUT P0, PT, PT, PT, UP0, 0x80, 0x8 ;  /* 0x000000000008781c */ /* 0x000fea0003f0f008 */
[----:B------:R-:W1:Y:S01]  /*60c0*/  @UP0 LDCU.64 UR8, c[0x0][0x888] ;  /* 0x00011100ff0807ac */ /* 0x000e620008000a00 */
[----:B------:R-:W-:Y:S07]  /*60d0*/  @UP0 UIMAD UR7, UR36, UR4, URZ ;  /* 0x00000004240702a4 */ /* 0x000fee000f8e02ff */
[----:B------:R-:W-:Y:S01]  /*60e0*/  @!P0 PRMT R96, R0, 0x7610, R96 ;  /* 0x0000761000608816 */ /* 0x000fe20000000060 */
[----:B-1----:R-:W-:Y:S03]  /*60f0*/  @UP0 UIMAD.WIDE UR8, UR7, 0x4, UR8 ;  /* 0x00000004070808a5 */ /* 0x002fe6000f8e0208 */
[----:B------:R-:W1:Y:S03]  /*6100*/  @!UP0 LDCU UR7, c[0x0][0x880] ;  /* 0x00011000ff0787ac */ /* 0x000e660008000800 */
[----:B------:R-:W-:Y:S01]  /*6110*/  IMAD.U32 R10, RZ, RZ, UR8 ;  /* 0x00000008ff0a7e24 */ /* 0x000fe2000f8e00ff */
[----:B------:R-:W-:Y:S05]  /*6120*/  MOV R11, UR9 ;  /* 0x00000009000b7c02 */ /* 0x000fea0008000f00 */
[----:B-----5:R3:W5:Y:S02]  /*6130*/  @P0 LDG.E R49, desc[UR40][R10.64] ;  /* 0x000000280a310981 */ /* 0x020764000c1e1900 */
[----:B-1-3--:R-:W-:Y:S07]  /*6140*/  @!P0 IMAD.U32 R49, RZ, RZ, UR7 ;  /* 0x00000007ff318e24 */ /* 0x00afee000f8e00ff */
.L_x_123:
[----:B-----5:R-:W-:Y:S01]  /*6150*/  @!P4 FSETP.EQ.AND P5, PT, R49, RZ, PT ;  /* 0x000000ff3100c20b */ /* 0x020fe20003fa2000 */
[----:B------:R-:W-:Y:S01]  /*6160*/  @!UPT UIADD3 URZ, UPT, UPT, URZ, URZ, URZ ;  /* 0x000000fffffff290 */ /* 0x000fe2000fffe0ff */
[----:B------:R-:W-:Y:S11]  /*6170*/  @!P4 BRA `(.L_x_124) ;  /* 0x000000000014c947 */ /* 0x000ff60003800000 */
[----:B------:R-:W-:Y:S02]  /*6180*/  LOP3.LUT P0, RZ, R96, 0xff, RZ, 0xc0, !PT ;  /* 0x000000ff60ff7812 */ /* 0x000fe4000780c0ff */
[----:B------:R-:W-:Y:S04]  /*6190*/  PLOP3.LUT P5, PT, PT, PT, UP0, 0x80, 0x8 ;  /* 0x000000000008781c */ /* 0x000fe80003faf008 */
[----:B------:R-:W-:Y:S07]  /*61a0*/  PLOP3.LUT P5, PT, P5, PT, PT, 0x8, 0x80 ;  /* 0x000000000080781c */ /* 0x000fee0002fae170 */
[----:B------:R-:W-:Y:S11]  /*61b0*/  @P0 FSETP.EQ.AND P5, PT, R49, RZ, PT ;  /* 0x000000ff3100020b */ /* 0x000ff60003fa2000 */
[----:B------:R-:W-:Y:S02]  /*61c0*/  @!UPT UIADD3 URZ, UPT, UPT, URZ, URZ, URZ ;  /* 0x000000fffffff290 */ /* 0x000fe4000fffe0ff */
.L_x_124:
[----:B------:R-:W3:Y:S01]  /*61d0*/  SYNCS.PHASECHK.TRANS64.TRYWAIT P4, [UR6+0x368], R26 ;  /* 0x0003681aff0075a7 */ /* 0x000ee20008081106 */
[----:B------:R-:W-:Y:S01]  /*61e0*/  @P3 SHF.R.U32.HI R27, RZ, 0x10, R21 ;  /* 0x00000010ff1b3819 */ /* 0x000fe20000011615 */
[----:B------:R-:W-:Y:S01]  /*61f0*/  VIADD R29, R29, 0x1 ;  /* 0x000000011d1d7836 */ /* 0x000fe20000000000 */
[----:B------:R-:W5:Y:S08]  /*6200*/  LDC.64 R14, c[0x0][0xb10] ;  /* 0x0002c400ff0e7b82 */ /* 0x000f700000000a00 */
[----:B------:R-:W2:Y:S08]  /*6210*/  LDC.64 R10, c[0x0][0xb18] ;  /* 0x0002c600ff0a7b82 */ /* 0x000eb00000000a00 */
[----:B-1----:R-:W1:Y:S08]  /*6220*/  @!P1 LDC R0, c[0x0][0xb20] ;  /* 0x0002c800ff009b82 */ /* 0x002e700000000800 */
[----:B------:R-:W4:Y:S01]  /*6230*/  @!P1 LDC R3, c[0x0][0xb0c] ;  /* 0x0002c300ff039b82 */ /* 0x000f220000000800 */
[----:B-----5:R-:W-:Y:S05]  /*6240*/  @!P1 IMAD.HI.U32 R14, R13, R14, RZ ;  /* 0x0000000e0d0e9227 */ /* 0x020fea00078e00ff */
[----:B------:R-:W-:Y:S01]  /*6250*/  @!P1 SHF.R.U32.HI R14, RZ, R15, R14 ;  /* 0x0000000fff0e9219 */ /* 0x000fe2000001160e */
[----:B--2---:R-:W-:Y:S01]  /*6260*/  @!P1 IMAD.HI.U32 R11, R8, R11, RZ ;  /* 0x0000000b080b9227 */ /* 0x004fe200078e00ff */
[----:B------:R-:W-:Y:S04]  /*6270*/  @!P1 ISETP.NE.AND P0, PT, R10, 0x1, PT ;  /* 0x000000010a00980c */ /* 0x000fe80003f05270 */
[----:B-1----:R-:W-:Y:S02]  /*6280*/  @!P1 SHF.R.U32.HI R9, RZ, R0, R11 ;  /* 0x00000000ff099219 */ /* 0x002fe4000001160b */
[----:B----4-:R-:W-:Y:S02]  /*6290*/  @!P1 ISETP.NE.AND P2, PT, R3, 0x1, PT ;  /* 0x000000010300980c */ /* 0x010fe40003f45270 */
[----:B------:R-:W-:Y:S02]  /*62a0*/  @!P1 SEL R9, R8, R9, !P0 ;  /* 0x0000000908099207 */ /* 0x000fe40004000000 */
[----:B------:R-:W-:Y:S02]  /*62b0*/  ELECT P0, URZ, PT ;  /* 0x0000000000ff782f */ /* 0x000fe40003800000 */
[----:B------:R-:W-:Y:S05]  /*62c0*/  @!P1 SEL R14, R13, R14, !P2 ;  /* 0x0000000e0d0e9207 */ /* 0x000fea0005000000 */
[----:B------:R-:W-:Y:S02]  /*62d0*/  @!P1 IMAD.IADD R0, R9, 0x1, -R14 ;  /* 0x0000000109009824 */ /* 0x000fe400078e0a0e */
[----:B------:R-:W-:Y:S02]  /*62e0*/  @!P1 IMAD.IADD R9, R14, 0x1, -R9 ;  /* 0x000000010e099824 */ /* 0x000fe400078e0a09 */
[----:B------:R-:W-:Y:S02]  /*62f0*/  @!P1 IMAD R13, R0, R3, R13 ;  /* 0x00000003000d9224 */ /* 0x000fe400078e020d */
[----:B------:R-:W-:Y:S01]  /*6300*/  @!P1 IMAD R8, R9, R10, R8 ;  /* 0x0000000a09089224 */ /* 0x000fe200078e0208 */
[----:B---3--:R-:W-:Y:S06]  /*6310*/  @!P4 BRA `(.L_x_125) ;  /* 0x000000380054c947 */ /* 0x008fec0003800000 */
.L_x_276:
[----:B------:R-:W-:Y:S01]  /*6320*/  PLOP3.LUT P5, PT, P5, P0, PT, 0xf2, 0x2f ;  /* 0x00000000002f781c */ /* 0x000fe20002fa1e72 */
[----:B------:R-:W-:Y:S01]  /*6330*/  UMOV UR14, 0x0 ;  /* 0x00000000000e7882 */ /* 0x000fe20000000000 */
[----:B------:R-:W-:Y:S01]  /*6340*/  LOP3.LUT R30, R30, 0x1, RZ, 0x3c, !PT ;  /* 0x000000011e1e7812 */ /* 0x000fe200078e3cff */
[----:B------:R-:W-:Y:S01]  /*6350*/  UMOV UR15, 0x10000000 ;  /* 0x10000000000f7882 */ /* 0x000fe20000000000 */
[----:B------:R-:W-:Y:S01]  /*6360*/  UMOV UR12, UR36 ;  /* 0x00000024000c7c82 */ /* 0x000fe20008000000 */
[----:B------:R-:W-:Y:S08]  /*6370*/  @P3 R2UR UR36, R27 ;  /* 0x000000001b2432ca */ /* 0x000ff000000e0000 */
[----:B-1----:R-:W-:Y:S01]  /*6380*/  @!P5 IADD3 R3, P0, PT, R32, 0x580, RZ ;  /* 0x000005802003d810 */ /* 0x002fe20007f1e0ff */
[----:B------:R-:W-:Y:S01]  /*6390*/  @!P5 IMAD.SHL.U32 R91, R91, 0x40, RZ ;  /* 0x000000405b5bd824 */ /* 0x000fe200078e00ff */
[----:B------:R-:W-:Y:S01]  /*63a0*/  VOTEU.ALL UP1, P5 ;  /* 0x0000000000ff7886 */ /* 0x000fe20002820000 */
[----:B------:R-:W-:Y:S01]  /*63b0*/  @!P5 IMAD.SHL.U32 R97, R97, 0x40, RZ ;  /* 0x000000406161d824 */ /* 0x000fe200078e00ff */
[----:B------:R-:W-:Y:S01]  /*63c0*/  @!P5 R2UR UR8, R3 ;  /* 0x000000000308d2ca */ /* 0x000fe200000e0000 */
[----:B------:R-:W-:Y:S01]  /*63d0*/  @!P5 IMAD.X R0, RZ, RZ, R33, P0 ;  /* 0x000000ffff00d224 */ /* 0x000fe200000e0621 */
[----:B------:R-:W-:Y:S01]  /*63e0*/  @!P5 R2UR UR10, R91 ;  /* 0x000000005b0ad2ca */ /* 0x000fe200000e0000 */
[----:B------:R-:W-:Y:S01]  /*63f0*/  @!UP1 UIADD3 UR9, UPT, UPT, UR6, 0x360, URZ ;  /* 0x0000036006099890 */ /* 0x000fe2000fffe0ff */
[----:B------:R-:W-:Y:S01]  /*6400*/  @!P5 R2UR UR11, R97 ;  /* 0x00000000610bd2ca */ /* 0x000fe200000e0000 */
[----:B------:R-:W-:Y:S01]  /*6410*/  IMAD.IADD R91, R8, 0x1, R79 ;  /* 0x00000001085b7824 */ /* 0x000fe200078e024f */
[----:B------:R-:W-:Y:S01]  /*6420*/  @!P5 R2UR UR7, R0 ;  /* 0x000000000007d2ca */ /* 0x000fe200000e0000 */
[----:B------:R-:W-:Y:S01]  /*6430*/  IMAD.IADD R97, R13, 0x1, R90 ;  /* 0x000000010d617824 */ /* 0x000fe200078e025a */
[C---:B------:R-:W-:Y:S04]  /*6440*/  ISETP.NE.AND P0, PT, R29.reuse, 0x2, PT ;  /* 0x000000021d00780c */ /* 0x040fe80003f05270 */
[----:B------:R-:W-:Y:S01]  /*6450*/  SEL R3, RZ, 0x1, P0 ;  /* 0x00000001ff037807 */ /* 0x000fe20000000000 */
[----:B------:R-:W-:Y:S01]  /*6460*/  IMAD.U32 R10, RZ, RZ, UR8 ;  /* 0x00000008ff0a7e24 */ /* 0x000fe2000f8e00ff */
[----:B------:R-:W-:Y:S01]  /*6470*/  @!UP1 UIADD3 UR8, UPT, UPT, UR6, 0x600, URZ ;  /* 0x0000060006089890 */ /* 0x000fe2000fffe0ff */
[----:B------:R-:W-:Y:S01]  /*6480*/  SEL R29, R29, RZ, P0 ;  /* 0x000000ff1d1d7207 */ /* 0x000fe20000000000 */
[----:B------:R-:W-:Y:S01]  /*6490*/  VOTEU.ALL UP1, P5 ;  /* 0x0000000000ff7886 */ /* 0x000fe20002820000 */
[----:B------:R-:W-:Y:S02]  /*64a0*/  LOP3.LUT R28, R28, R3, RZ, 0x3c, !PT ;  /* 0x000000031c1c7212 */ /* 0x000fe400078e3cff */
[----:B------:R-:W-:Y:S01]  /*64b0*/  IMAD.U32 R11, RZ, RZ, UR7 ;  /* 0x00000007ff0b7e24 */ /* 0x000fe2000f8e00ff */
[----:B------:R-:W-:Y:S04]  /*64c0*/  @!P5 R2UR UR16, R10 ;  /* 0x000000000a10d2ca */ /* 0x000fe800000e0000 */
[----:B------:R-:W-:Y:S11]  /*64d0*/  @!P5 R2UR UR17, R11 ;  /* 0x000000000b11d2ca */ /* 0x000ff600000e0000 */
[----:B------:R-:W-:Y:S02]  /*64e0*/  @!UPT UIADD3 URZ, UPT, UPT, URZ, URZ, URZ ;  /* 0x000000fffffff290 */ /* 0x000fe4000fffe0ff */
[----:B------:R3:W-:Y:S01]  /*64f0*/  @!UP1 UTMALDG.3D [UR8], [UR16], desc[UR14] ;  /* 0x00000e08100095b4 */ /* 0x0007e20008011000 */
[----:B------:R3:W-:Y:S01]  /*6500*/  @!P5 SYNCS.ARRIVE.TRANS64.RED.A0TR RZ, [UR6+0x360], R25 ;  /* 0x00036019ffffd9a7 */ /* 0x0007e20008300406 */
[----:B------:R-:W-:Y:S01]  /*6510*/  UPLOP3.LUT UP1, UPT, UPT, UPT, UPT, 0x80, 0x8 ;  /* 0x000000000008789c */ /* 0x000fe20003f2f070 */
[----:B------:R-:W-:Y:S01]  /*6520*/  SYNCS.ARRIVE.TRANS64.RED.A1T0 RZ, [UR37], RZ ;  /* 0x000000ffffff79a7 */ /* 0x000fe20008100425 */
[----:B------:R-:W-:Y:S09]  /*6530*/  @P3 BRA `(.L_x_126) ;  /* 0xfffffff400b43947 */ /* 0x000ff2000383ffff */
[----:B------:R-:W-:Y:S07]  /*6540*/  MOV R0, UR6 ;  /* 0x0000000600007c02 */ /* 0x000fee0008000f00 */
.L_x_127:
[----:B-1----:R-:W-:-:S04]  /*6550*/  SHF.L.U32 R3, R30, 0x1f, RZ ;  /* 0x0000001f1e037819 */ /* 0x002fc800000006ff */
[----:B------:R1:W2:Y:S03]  /*6560*/  SYNCS.PHASECHK.TRANS64.TRYWAIT P0, [R0+URZ+0x368], R3 ;  /* 0x00036803000075a7 */ /* 0x0002a600080011ff */
[----:B--2---:R-:W-:Y:S05]  /*6570*/  @!P0 NANOSLEEP.SYNCS 0x989680 ;  /* 0x009896800000895d */ /* 0x004fea0003900000 */
[----:B------:R-:W2:Y:S02]  /*6580*/  @!P0 SYNCS.PHASECHK.TRANS64 P0, [R0+URZ+0x368], R3 ;  /* 0x00036803000085a7 */ /* 0x000ea400080010ff */
[----:B--23--:R-:W-:Y:S05]  /*6590*/  @P0 EXIT ;  /* 0x000000000000094d */ /* 0x00cfea0003800000 */
[----:B------:R-:W-:Y:S05]  /*65a0*/  BRA `(.L_x_127) ;  /* 0xfffffffc00e87947 */ /* 0x000fea000383ffff */
.L_x_118:
[----:B------:R-:W-:-:S06]  /*65b0*/  UISETP.GE.AND UP1, UPT, UR8, 0x4, UPT ;  /* 0x000000040800788c */ /* 0x000fcc000bf26270 */
[----:B------:R-:W-:-:S13]  /*65c0*/  PLOP3.LUT P0, PT, PT, PT, UP1, 0x80, 0x8 ;  /* 0x000000000008781c */ /* 0x000fda0003f0f018 */
[----:B------:R-:W-:Y:S05]  /*65d0*/  @!P0 EXIT ;  /* 0x000000000000894d */ /* 0x000fea0003800000 */
[----:B------:R-:W-:Y:S01]  /*65e0*/  BAR.SYNC.DEFER_BLOCKING 0x6, 0xa0 ;  /* 0x0182800000007b1d */ /* 0x000fe20000010000 */
[C---:B------:R-:W-:Y:S02]  /*65f0*/  IMAD.SHL.U32 R5, R101.reuse, 0x40, RZ ;  /* 0x0000004065057824 */ /* 0x040fe400078e00ff */
[----:B------:R-:W-:Y:S02]  /*6600*/  HFMA2 R111, -RZ, RZ, 0, 0 ;  /* 0x00000000ff6f7431 */ /* 0x000fe400000001ff */
[C---:B------:R-:W-:Y:S01]  /*6610*/  IMAD.SHL.U32 R0, R101.reuse, 0x20, RZ ;  /* 0x0000002065007824 */ /* 0x040fe200078e00ff */
[----:B------:R-:W-:Y:S01]  /*6620*/  CS2R R106, SRZ ;  /* 0x00000000006a7805 */ /* 0x000fe2000001ff00 */
[----:B------:R-:W-:Y:S01]  /*6630*/  IMAD.SHL.U32 R2, R101, 0x2, RZ ;  /* 0x0000000265027824 */ /* 0x000fe200078e00ff */
[----:B------:R-:W-:Y:S01]  /*6640*/  UMOV UR43, 0x400 ;  /* 0x00000400002b7882 */ /* 0x000fe20000000000 */
[----:B------:R-:W1:Y:S01]  /*6650*/  LDC R99, c[0x0][0x370] ;  /* 0x0000dc00ff637b82 */ /* 0x000e620000000800 */
[----:B------:R-:W-:Y:S01]  /*6660*/  ULEA UR43, UR37, UR43, 0x18 ;  /* 0x0000002b252b7291 */ /* 0x000fe2000f8ec0ff */
[----:B------:R-:W-:Y:S01]  /*6670*/  LOP3.LUT R7, R5, 0x180, RZ, 0xc0, !PT ;  /* 0x0000018005077812 */ /* 0x000fe200078ec0ff */
[C---:B------:R-:W-:Y:S01]  /*6680*/  IMAD.SHL.U32 R103, R101.reuse, 0x8, RZ ;  /* 0x0000000865677824 */ /* 0x040fe200078e00ff */
[----:B------:R-:W-:Y:S01]  /*6690*/  LOP3.LUT R0, R0, 0xc00, RZ, 0xc0, !PT ;  /* 0x00000c0000007812 */ /* 0x000fe200078ec0ff */
[----:B------:R-:W-:Y:S01]  /*66a0*/  IMAD.U32 R46, R101, 0x10000, RZ ;  /* 0x00010000652e7824 */ /* 0x000fe200078e00ff */
[----:B------:R-:W-:Y:S01]  /*66b0*/  LOP3.LUT R2, R7, 0x20, R2, 0xf8, !PT ;  /* 0x0000002007027812 */ /* 0x000fe200078ef802 */
[----:B------:R-:W-:Y:S01]  /*66c0*/  UIADD3 UR4, UPT, UPT, UR43, 0x1600, URZ ;  /* 0x000016002b047890 */ /* 0x000fe2000fffe0ff */
[----:B------:R-:W2:Y:S01]  /*66d0*/  LDC R42, c[0x0][0xb0c] ;  /* 0x0002c300ff2a7b82 */ /* 0x000ea20000000800 */
[----:B------:R-:W-:Y:S01]  /*66e0*/  LOP3.LUT R0, R0, 0x40, R5, 0xf8, !PT ;  /* 0x0000004000007812 */ /* 0x000fe200078ef805 */
[----:B------:R-:W-:Y:S01]  /*66f0*/  IMAD.MOV.U32 R44, RZ, RZ, RZ ;  /* 0x000000ffff2c7224 */ /* 0x000fe200078e00ff */
[----:B------:R-:W-:Y:S01]  /*6700*/  LOP3.LUT R103, R2, 0x30, R103, 0x78, !PT ;  /* 0x0000003002677812 */ /* 0x000fe200078e7867 */
[----:B------:R-:W-:Y:S01]  /*6710*/  IMAD.MOV.U32 R108, RZ, RZ, RZ ;  /* 0x000000ffff6c7224 */ /* 0x000fe200078e00ff */
[----:B------:R-:W-:Y:S01]  /*6720*/  LOP3.LUT R0, R0, 0x200, R5, 0xf8, !PT ;  /* 0x0000020000007812 */ /* 0x000fe200078ef805 */
[----:B------:R-:W-:Y:S01]  /*6730*/  IMAD.SHL.U32 R5, R101, 0x10, RZ ;  /* 0x0000001065057824 */ /* 0x000fe200078e00ff */
[----:B------:R-:W-:Y:S01]  /*6740*/  LOP3.LUT R46, R46, 0x600000, RZ, 0xc0, !PT ;  /* 0x006000002e2e7812 */ /* 0x000fe200078ec0ff */
[----:B------:R-:W4:Y:S01]  /*6750*/  LDC R98, c[0x0][0xb20] ;  /* 0x0002c800ff627b82 */ /* 0x000f220000000800 */
[----:B------:R-:W3:Y:S01]  /*6760*/  LDS R3, [UR43+0x430] ;  /* 0x0004302bff037984 */ /* 0x000ee20008000800 */
[----:B------:R-:W-:Y:S01]  /*6770*/  LOP3.LUT R103, R0, R103, RZ, 0xfc, !PT ;  /* 0x0000006700677212 */ /* 0x000fe200078efcff */
[----:B------:R-:W-:Y:S01]  /*6780*/  IMAD.U32 R109, RZ, RZ, UR4 ;  /* 0x00000004ff6d7e24 */ /* 0x000fe2000f8e00ff */
[----:B------:R-:W-:Y:S01]  /*6790*/  LOP3.LUT R5, R5, 0x20, RZ, 0xc0, !PT ;  /* 0x0000002005057812 */ /* 0x000fe200078ec0ff */
[----:B------:R-:W1:Y:S01]  /*67a0*/  LDCU.64 UR46, c[0x0][0x348] ;  /* 0x00006900ff2e77ac */ /* 0x000e620008000a00 */
[----:B------:R-:W-:-:S02]  /*67b0*/  IADD3 R102, PT, PT, R103, UR43, RZ ;  /* 0x0000002b67667c10 */ /* 0x000fc4000fffe0ff */
[----:B------:R-:W1:Y:S01]  /*67c0*/  LDC R41, c[0x0][0xb30] ;  /* 0x0002cc00ff297b82 */ /* 0x000e620000000800 */
[----:B------:R-:W1:Y:S01]  /*67d0*/  LDCU.64 UR38, c[0x0][0x888] ;  /* 0x00011100ff2677ac */ /* 0x000e620008000a00 */
[----:B------:R-:W-:Y:S01]  /*67e0*/  IADD3 R102, PT, PT, -R5, 0x600, R102 ;  /* 0x0000060005667810 */ /* 0x000fe20007ffe166 */
[----:B------:R-:W-:-:S05]  /*67f0*/  UIADD3 UR42, UPT, UPT, UR43, 0x600, URZ ;  /* 0x000006002b2a7890 */ /* 0x000fca000fffe0ff */
[----:B------:R-:W1:Y:S08]  /*6800*/  LDC.64 R88, c[0x0][0xb10] ;  /* 0x0002c400ff587b82 */ /* 0x000e700000000a00 */
[----:B------:R-:W1:Y:S08]  /*6810*/  LDC.64 R38, c[0x0][0xb18] ;  /* 0x0002c600ff267b82 */ /* 0x000e700000000a00 */
[----:B------:R-:W1:Y:S08]  /*6820*/  LDC.64 R84, c[0x0][0x888] ;  /* 0x00022200ff547b82 */ /* 0x000e700000000a00 */
[----:B------:R-:W1:Y:S01]  /*6830*/  LDC.64 R36, c[0x0][0xb28] ;  /* 0x0002ca00ff247b82 */ /* 0x000e620000000a00 */
[----:B---3--:R-:W-:-:S07]  /*6840*/  IMAD.IADD R46, R3, 0x1, R46 ;  /* 0x00000001032e7824 */ /* 0x008fce00078e022e */
[----:B------:R-:W3:Y:S08]  /*6850*/  LDC.64 R86, c[0x0][0x890] ;  /* 0x00022400ff567b82 */ /* 0x000ef00000000a00 */
[----:B------:R-:W1:Y:S08]  /*6860*/  LDC.64 R82, c[0x0][0x8b0] ;  /* 0x00022c00ff527b82 */ /* 0x000e700000000a00 */
[----:B------:R-:W1:Y:S08]  /*6870*/  LDC.64 R80, c[0x0][0x8a8] ;  /* 0x00022a00ff507b82 */ /* 0x000e700000000a00 */
[----:B--2-4-:R-:W1:Y:S02]  /*6880*/  LDC R100, c[0x0][0x374] ;  /* 0x0000dd00ff647b82 */ /* 0x014e640000000800 */
.L_x_145:
[----:B------:R-:W-:Y:S02]  /*6890*/  LEA R0, R111, UR43, 0x3 ;  /* 0x0000002b6f007c11 */ /* 0x000fe4000f8e18ff */
[----:B------:R-:W-:Y:S02]  /*68a0*/  SHF.L.U32 R3, R107, 0x1f, RZ ;  /* 0x0000001f6b037819 */ /* 0x000fe400000006ff */
[----:B------:R-:W-:Y:S02]  /*68b0*/  LEA R16, R111, UR43, 0x4 ;  /* 0x0000002b6f107c11 */ /* 0x000fe4000f8e20ff */
[----:B--2---:R-:W2:Y:S02]  /*68c0*/  SYNCS.PHASECHK.TRANS64.TRYWAIT P0, [R0+URZ+0x380], R3 ;  /* 0x00038003000075a7 */ /* 0x004ea400080011ff */
[----:B-12---:R-:W-:Y:S05]  /*68d0*/  @!P0 BRA `(.L_x_128) ;  /* 0x0000003000fc8947 */ /* 0x006fea0003800000 */
.L_x_277:
[----:B------:R-:W4:Y:S01]  /*68e0*/  LDC.64 R12, c[0x0][0xb10] ;  /* 0x0002c400ff0c7b82 */ /* 0x000f220000000a00 */
[----:B------:R-:W3:Y:S01]  /*68f0*/  LDS.128 R16, [R16+0x410] ;  /* 0x0004100010107984 */ /* 0x000ee20000000c00 */
[----:B-1----:R-:W-:Y:S01]  /*6900*/  ISETP.NE.AND P1, PT, R41, 0x1, PT ;  /* 0x000000012900780c */ /* 0x002fe20003f25270 */
[----:B--2---:R-:W-:Y:S01]  /*6910*/  VIADD R0, R0, 0x390 ;  /* 0x0000039000007836 */ /* 0x004fe20000000000 */
[----:B------:R-:W-:Y:S04]  /*6920*/  ISETP.GE.AND P0, PT, R40, 0x1, PT ;  /* 0x000000012800780c */ /* 0x000fe80003f06270 */
[----:B------:R-:W1:Y:S01]  /*6930*/  LDC.64 R10, c[0x0][0xb18] ;  /* 0x0002c600ff0a7b82 */ /* 0x000e620000000a00 */
[----:B------:R-:W-:Y:S01]  /*6940*/  PRMT R0, RZ, 0x654, R0 ;  /* 0x00000654ff007816 */ /* 0x000fe20000000000 */
[----:B------:R-:W-:Y:S01]  /*6950*/  @!PT LDS RZ, [RZ] ;  /* 0x00000000fffff984 */ /* 0x000fe20000000800 */
[----:B------:R-:W-:Y:S01]  /*6960*/  @!PT LDS RZ, [RZ] ;  /* 0x00000000fffff984 */ /* 0x000fe20000000800 */
[----:B------:R-:W-:Y:S01]  /*6970*/  @!PT LDS RZ, [RZ] ;  /* 0x00000000fffff984 */ /* 0x000fe20000000800 */
[----:B------:R-:W-:Y:S01]  /*6980*/  @!PT LDS RZ, [RZ] ;  /* 0x00000000fffff984 */ /* 0x000fe20000000800 */
[----:B------:R2:W-:Y:S06]  /*6990*/  MEMBAR.ALL.CTA ;  /* 0x0000000000007992 */ /* 0x0005ec0000008000 */
[----:B--2---:R-:W2:Y:S01]  /*69a0*/  FENCE.VIEW.ASYNC.S ;  /* 0x00000000000073c6 */ /* 0x004ea20000000000 */
[----:B------:R-:W1:Y:S08]  /*69b0*/  @!P1 LDC R14, c[0x0][0xb20] ;  /* 0x0002c800ff0e9b82 */ /* 0x000e700000000800 */
[----:B------:R-:W1:Y:S01]  /*69c0*/  @!P1 LDC R9, c[0x0][0xb0c] ;  /* 0x0002c300ff099b82 */ /* 0x000e620000000800 */
[----:B--2---:R2:W-:Y:S01]  /*69d0*/  SYNCS.ARRIVE.TRANS64.RED.A1T0 RZ, [R0+URZ], RZ ;  /* 0x000000ff00ff79a7 */ /* 0x0045e200081004ff */
[----:B---3--:R-:W-:Y:S04]  /*69e0*/  LOP3.LUT P4, RZ, R18, 0x1, RZ, 0xc0, !PT ;  /* 0x0000000112ff7812 */ /* 0x008fe8000788c0ff */
[----:B------:R-:W-:Y:S09]  /*69f0*/  P2R R110, PR, RZ, 0x10 ;  /* 0x00000010ff6e7803 */ /* 0x000ff20000000000 */
[----:B------:R-:W-:Y:S02]  /*6a00*/  @P4 MOV R45, R16 ;  /* 0x00000010002d4202 */ /* 0x000fe40000000f00 */
[----:B------:R-:W-:Y:S01]  /*6a10*/  @P4 LOP3.LUT R43, R17, 0xffff, RZ, 0xc0, !PT ;  /* 0x0000ffff112b4812 */ /* 0x000fe200078ec0ff */
[----:B--2-4-:R-:W-:Y:S06]  /*6a20*/  @!P0 BRA `(.L_x_129) ;  /* 0x0000000000a48947 */ /* 0x014fec0003800000 */
[----:B------:R-:W-:Y:S01]  /*6a30*/  IMAD.HI.U32 R21, R100, R39, RZ ;  /* 0x0000002764157227 */ /* 0x000fe200078e00ff */
[----:B------:R-:W-:Y:S02]  /*6a40*/  ISETP.NE.AND P0, PT, R38, 0x1, PT ;  /* 0x000000012600780c */ /* 0x000fe40003f05270 */
[----:B------:R-:W-:Y:S01]  /*6a50*/  ISETP.NE.AND P2, PT, R40, 0x1, PT ;  /* 0x000000012800780c */ /* 0x000fe20003f45270 */
[----:B------:R-:W-:Y:S01]  /*6a60*/  IMAD.HI.U32 R20, R99, R88, RZ ;  /* 0x0000005863147227 */ /* 0x000fe200078e00ff */
[----:B------:R-:W-:Y:S02]  /*6a70*/  SHF.R.U32.HI R21, RZ, R98, R21 ;  /* 0x00000062ff157219 */ /* 0x000fe40000011615 */
[----:B------:R-:W-:Y:S01]  /*6a80*/  ISETP.NE.AND P3, PT, R42, 0x1, PT ;  /* 0x000000012a00780c */ /* 0x000fe20003f65270 */
[----:B------:R-:W-:Y:S01]  /*6a90*/  IMAD.HI.U32 R24, R45, R88, RZ ;  /* 0x000000582d187227 */ /* 0x000fe200078e00ff */
[----:B------:R-:W-:Y:S02]  /*6aa0*/  SHF.R.U32.HI R20, RZ, R89, R20 ;  /* 0x00000059ff147219 */ /* 0x000fe40000011614 */
[----:B------:R-:W-:Y:S01]  /*6ab0*/  SEL R3, R100, R21, !P0 ;  /* 0x0000001564037207 */ /* 0x000fe20004000000 */
[----:B------:R-:W-:Y:S01]  /*6ac0*/  IMAD.HI.U32 R21, R43, R39, RZ ;  /* 0x000000272b157227 */ /* 0x000fe200078e00ff */
[----:B------:R-:W-:Y:S02]  /*6ad0*/  SEL R7, R99, R20, !P3 ;  /* 0x0000001463077207 */ /* 0x000fe40005800000 */
[----:B------:R-:W-:Y:S01]  /*6ae0*/  SHF.R.U32.HI R24, RZ, R89, R24 ;  /* 0x00000059ff187219 */ /* 0x000fe20000011618 */
[-C--:B------:R-:W-:Y:S04]  /*6af0*/  IMAD.HI.U32 R20, R3, R36.reuse, RZ ;  /* 0x0000002403147227 */ /* 0x080fe800078e00ff */
[----:B------:R-:W-:Y:S01]  /*6b00*/  IMAD.HI.U32 R22, R7, R36, RZ ;  /* 0x0000002407167227 */ /* 0x000fe200078e00ff */
[-C--:B------:R-:W-:Y:S02]  /*6b10*/  @P2 SHF.R.U32.HI R3, RZ, R37.reuse, R20 ;  /* 0x00000025ff032219 */ /* 0x080fe40000011614 */
[----:B------:R-:W-:Y:S02]  /*6b20*/  SHF.R.U32.HI R20, RZ, R98, R21 ;  /* 0x00000062ff147219 */ /* 0x000fe40000011615 */
[----:B------:R-:W-:Y:S01]  /*6b30*/  @P2 SHF.R.U32.HI R7, RZ, R37, R22 ;  /* 0x00000025ff072219 */ /* 0x000fe20000011616 */
[C---:B------:R-:W-:Y:S01]  /*6b40*/  IMAD R2, R40.reuse, R3, RZ ;  /* 0x0000000328027224 */ /* 0x040fe200078e02ff */
[----:B------:R-:W-:Y:S02]  /*6b50*/  SEL R5, R43, R20, !P0 ;  /* 0x000000142b057207 */ /* 0x000fe40004000000 */
[----:B------:R-:W-:Y:S01]  /*6b60*/  SEL R3, R45, R24, !P3 ;  /* 0x000000182d037207 */ /* 0x000fe20005800000 */
[----:B------:R-:W-:Y:S01]  /*6b70*/  IMAD R4, R40, R7, RZ ;  /* 0x0000000728047224 */ /* 0x000fe200078e02ff */
[C---:B------:R-:W-:Y:S01]  /*6b80*/  ISETP.GE.AND P0, PT, R5.reuse, R2, PT ;  /* 0x000000020500720c */ /* 0x040fe20003f06270 */
[----:B------:R-:W-:Y:S03]  /*6b90*/  IMAD.HI.U32 R6, R5, R36, RZ ;  /* 0x0000002405067227 */ /* 0x000fe600078e00ff */
[----:B------:R-:W-:Y:S01]  /*6ba0*/  ISETP.GE.OR P0, PT, R3, R4, P0 ;  /* 0x000000040300720c */ /* 0x000fe20000706670 */
[----:B------:R-:W-:Y:S01]  /*6bb0*/  IMAD.MOV R4, RZ, RZ, -R3 ;  /* 0x000000ffff047224 */ /* 0x000fe200078e0a03 */
[-C--:B------:R-:W-:Y:S03]  /*6bc0*/  SHF.R.U32.HI R6, RZ, R37.reuse, R6 ;  /* 0x00000025ff067219 */ /* 0x080fe60000011606 */
[----:B------:R-:W-:Y:S01]  /*6bd0*/  IMAD R45, R42, R4, R45 ;  /* 0x000000042a2d7224 */ /* 0x000fe200078e022d */
[----:B------:R-:W-:Y:S05]  /*6be0*/  SEL R15, R5, R6, !P2 ;  /* 0x00000006050f7207 */ /* 0x000fea0005000000 */
[----:B------:R-:W-:Y:S02]  /*6bf0*/  IMAD.MOV R6, RZ, RZ, -R15 ;  /* 0x000000ffff067224 */ /* 0x000fe400078e0a0f */
[C---:B------:R-:W-:Y:S04]  /*6c00*/  @!P0 IMAD.HI.U32 R2, R3.reuse, R36, RZ ;  /* 0x0000002403028227 */ /* 0x040fe800078e00ff */
[----:B------:R-:W-:Y:S01]  /*6c10*/  IMAD R6, R40, R6, R5 ;  /* 0x0000000628067224 */ /* 0x000fe200078e0205 */
[----:B------:R-:W-:Y:S04]  /*6c20*/  @!P0 SHF.R.U32.HI R2, RZ, R37, R2 ;  /* 0x00000025ff028219 */ /* 0x000fe80000011602 */
[----:B------:R-:W-:Y:S02]  /*6c30*/  @!P0 SEL R0, R3, R2, !P2 ;  /* 0x0000000203008207 */ /* 0x000fe40005000000 */
[----:B------:R-:W-:Y:S02]  /*6c40*/  IADD3 R2, PT, PT, -R5, RZ, RZ ;  /* 0x000000ff05027210 */ /* 0x000fe40007ffe1ff */
[----:B------:R-:W-:Y:S01]  /*6c50*/  @!P0 IADD3 R8, PT, PT, R15, -R0, RZ ;  /* 0x800000000f088210 */ /* 0x000fe20007ffe0ff */
[----:B------:R-:W-:Y:S02]  /*6c60*/  @!P0 IMAD R0, R7, R6, R0 ;  /* 0x0000000607008224 */ /* 0x000fe400078e0200 */
[----:B------:R-:W-:Y:S02]  /*6c70*/  IMAD R43, R38, R2, R43 ;  /* 0x00000002262b7224 */ /* 0x000fe400078e022b */
[----:B------:R-:W-:Y:S02]  /*6c80*/  @!P0 IMAD R5, R8, R40, R3 ;  /* 0x0000002808058224 */ /* 0x000fe400078e0203 */
[----:B------:R-:W-:Y:S04]  /*6c90*/  @!P0 IMAD.MOV.U32 R3, RZ, RZ, R0 ;  /* 0x000000ffff038224 */ /* 0x000fe800078e0000 */
[----:B------:R-:W-:Y:S02]  /*6ca0*/  IMAD R45, R3, R42, R45 ;  /* 0x0000002a032d7224 */ /* 0x000fe400078e022d */
[----:B------:R-:W-:Y:S07]  /*6cb0*/  IMAD R43, R5, R38, R43 ;  /* 0x00000026052b7224 */ /* 0x000fee00078e022b */
.L_x_129:
[----:B------:R-:W-:Y:S01]  /*6cc0*/  @!P1 IMAD.HI.U32 R0, R45, R12, RZ ;  /* 0x0000000c2d009227 */ /* 0x000fe200078e00ff */
[----:B-1----:R-:W-:Y:S01]  /*6cd0*/  @!P1 ISETP.NE.AND P0, PT, R10, 0x1, PT ;  /* 0x000000010a00980c */ /* 0x002fe20003f05270 */
[----:B------:R-:W-:Y:S01]  /*6ce0*/  ULOP3.LUT UP0, URZ, UR42, 0x1b0, URZ, 0xc0, !UPT ;  /* 0x000001b02aff7892 */ /* 0x000fe2000f80c0ff */
[----:B------:R-:W-:Y:S01]  /*6cf0*/  @!P1 ISETP.NE.AND P2, PT, R9, 0x1, PT ;  /* 0x000000010900980c */ /* 0x000fe20003f45270 */
[----:B------:R-:W-:Y:S01]  /*6d00*/  @!P1 IMAD.HI.U32 R3, R43, R11, RZ ;  /* 0x0000000b2b039227 */ /* 0x000fe200078e00ff */
[----:B------:R-:W-:Y:S02]  /*6d10*/  @!P1 SHF.R.U32.HI R0, RZ, R13, R0 ;  /* 0x0000000dff009219 */ /* 0x000fe40000011600 */
[----:B------:R-:W-:Y:S01]  /*6d20*/  @P4 SHF.R.U32.HI R105, RZ, 0x10, R17 ;  /* 0x00000010ff694819 */ /* 0x000fe20000011611 */
[----:B------:R-:W-:Y:S01]  /*6d30*/  VIADD R111, R111, 0x1 ;  /* 0x000000016f6f7836 */ /* 0x000fe20000000000 */
[----:B------:R-:W-:Y:S02]  /*6d40*/  @!P1 SHF.R.U32.HI R2, RZ, R14, R3 ;  /* 0x0000000eff029219 */ /* 0x000fe40000011603 */
[----:B------:R-:W-:Y:S02]  /*6d50*/  @!P1 SEL R3, R45, R0, !P2 ;  /* 0x000000002d039207 */ /* 0x000fe40005000000 */
[----:B------:R-:W-:Y:S05]  /*6d60*/  @!P1 SEL R2, R43, R2, !P0 ;  /* 0x000000022b029207 */ /* 0x000fea0004000000 */
[----:B------:R-:W-:Y:S02]  /*6d70*/  @!P1 IMAD.IADD R0, R2, 0x1, -R3 ;  /* 0x0000000102009824 */ /* 0x000fe400078e0a03 */
[----:B------:R-:W-:Y:S02]  /*6d80*/  @!P1 IMAD.IADD R2, R3, 0x1, -R2 ;  /* 0x0000000103029824 */ /* 0x000fe400078e0a02 */
[----:B------:R-:W-:Y:S02]  /*6d90*/  @!P1 IMAD R45, R0, R9, R45 ;  /* 0x00000009002d9224 */ /* 0x000fe400078e022d */
[----:B------:R-:W-:Y:S01]  /*6da0*/  @!P1 IMAD R43, R2, R10, R43 ;  /* 0x0000000a022b9224 */ /* 0x000fe200078e022b */
[----:B------:R-:W-:Y:S06]  /*6db0*/  BRA.U !UP0, `(.L_x_130) ;  /* 0x0000000108407547 */ /* 0x000fec000b800000 */
[----:B------:R-:W1:Y:S01]  /*6dc0*/  LDCU.64 UR8, c[0x4][0x80] ;  /* 0x01001000ff0877ac */ /* 0x000e620008000a00 */
[----:B------:R-:W-:Y:S01]  /*6dd0*/  MOV R3, 0x0 ;  /* 0x0000000000037802 */ /* 0x000fe20000000f00 */
[----:B------:R-:W-:Y:S02]  /*6de0*/  HFMA2 R12, -RZ, RZ, 0, 5.9604644775390625e-08 ;  /* 0x00000001ff0c7431 */ /* 0x000fe400000001ff */
[----:B------:R-:W-:Y:S02]  /*6df0*/  IMAD.MOV.U32 R8, RZ, RZ, 0x70 ;  /* 0x00000070ff087424 */ /* 0x000fe400078e00ff */
[----:B------:R-:W-:Y:S01]  /*6e00*/  IMAD.MOV.U32 R13, RZ, RZ, RZ ;  /* 0x000000ffff0d7224 */ /* 0x000fe200078e00ff */
[----:B------:R-:W2:Y:S01]  /*6e10*/  LDCU.64 UR6, c[0x4][0x88] ;  /* 0x01001100ff0677ac */ /* 0x000ea20008000a00 */
[----:B------:R-:W3:Y:S01]  /*6e20*/  LDC.64 R2, c[0x4][R3] ;  /* 0x0100000003027b82 */ /* 0x000ee20000000a00 */
[----:B------:R-:W4:Y:S01]  /*6e30*/  LDCU.64 UR4, c[0x4][0x8] ;  /* 0x01000100ff0477ac */ /* 0x000f220008000a00 */
[----:B-1----:R-:W-:Y:S01]  /*6e40*/  MOV R5, UR9 ;  /* 0x0000000900057c02 */ /* 0x002fe20008000f00 */
[----:B------:R-:W-:Y:S01]  /*6e50*/  IMAD.U32 R4, RZ, RZ, UR8 ;  /* 0x00000008ff047e24 */ /* 0x000fe2000f8e00ff */
[----:B--2---:R-:W-:Y:S01]  /*6e60*/  MOV R7, UR7 ;  /* 0x0000000700077c02 */ /* 0x004fe20008000f00 */
[----:B------:R-:W-:Y:S01]  /*6e70*/  IMAD.U32 R6, RZ, RZ, UR6 ;  /* 0x00000006ff067e24 */ /* 0x000fe2000f8e00ff */
[----:B----4-:R-:W-:Y:S01]  /*6e80*/  MOV R11, UR5 ;  /* 0x00000005000b7c02 */ /* 0x010fe20008000f00 */
[----:B------:R-:W-:Y:S02]  /*6e90*/  IMAD.U32 R10, RZ, RZ, UR4 ;  /* 0x00000004ff0a7e24 */ /* 0x000fe4000f8e00ff */
[----:B------:R-:W-:Y:S07]  /*6ea0*/  LEPC R20, `(.L_x_130) ;  /* 0x000000001014794e */ /* 0x000fee0000000000 */
[----:B---3-5:R-:W-:Y:S05]  /*6eb0*/  CALL.ABS.NOINC R2 ;  /* 0x0000000002007343 */ /* 0x028fea0003c00000 */
.L_x_130:
[----:B------:R-:W-:Y:S01]  /*6ec0*/  LOP3.LUT P0, RZ, R109, 0x1b0, RZ, 0xc0, !PT ;  /* 0x000001b06dff7812 */ /* 0x000fe2000780c0ff */
[----:B------:R-:W-:Y:S11]  /*6ed0*/  BSSY.RECONVERGENT B6, `(.L_x_131) ;  /* 0x0000013000067945 */ /* 0x000ff60003800200 */
[----:B------:R-:W-:Y:S01]  /*6ee0*/  @!UPT UIADD3 URZ, UPT, UPT, URZ, URZ, URZ ;  /* 0x000000fffffff290 */ /* 0x000fe2000fffe0ff */
[----:B------:R-:W-:Y:S05]  /*6ef0*/  @!P0 BRA `(.L_x_132) ;  /* 0x0000000000408947 */ /* 0x000fea0003800000 */
        /* <DEDUP_REMOVED lines=16> */
.L_x_132:
[----:B------:R-:W-:Y:S05]  /*7000*/  BSYNC.RECONVERGENT B6 ;  /* 0x0000000000067941 */ /* 0x000fea0003800200 */
.L_x_131:
[----:B------:R-:W-:Y:S01]  /*7010*/  ISETP.NE.U32.AND P3, PT, R86, RZ, PT ;  /* 0x000000ff5600720c */ /* 0x000fe20003f65070 */
[----:B------:R-:W-:Y:S01]  /*7020*/  UISETP.NE.AND UP1, UPT, UR44, URZ, UPT ;  /* 0x000000ff2c00728c */ /* 0x000fe2000bf25270 */
[----:B------:R-:W-:Y:S02]  /*7030*/  ISETP.NE.U32.AND P4, PT, R82, RZ, PT ;  /* 0x000000ff5200720c */ /* 0x000fe40003f85070 */
[----:B------:R-:W-:Y:S02]  /*7040*/  ISETP.NE.AND.EX P3, PT, R87, RZ, PT, P3 ;  /* 0x000000ff5700720c */ /* 0x000fe40003f65330 */
[----:B------:R-:W-:Y:S02]  /*7050*/  PLOP3.LUT P1, PT, PT, PT, PT, 0x8, 0x80 ;  /* 0x000000000080781c */ /* 0x000fe40003f2e170 */
[----:B------:R-:W-:Y:S02]  /*7060*/  PLOP3.LUT P0, PT, PT, PT, UP1, 0x80, 0x8 ;  /* 0x000000000008781c */ /* 0x000fe40003f0f018 */
[----:B------:R-:W-:Y:S02]  /*7070*/  ISETP.NE.AND.EX P4, PT, R83, RZ, PT, P4 ;  /* 0x000000ff5300720c */ /* 0x000fe40003f85340 */
[----:B------:R-:W1:Y:S09]  /*7080*/  @UP1 LDCU.64 UR4, c[0x0][0x888] ;  /* 0x00011100ff0417ac */ /* 0x000e720008000a00 */
[----:B------:R-:W-:Y:S01]  /*7090*/  @P0 PLOP3.LUT P1, PT, P3, PT, PT, 0x80, 0x8 ;  /* 0x000000000008081c */ /* 0x000fe20001f2f070 */
[----:B-1----:R-:W-:Y:S04]  /*70a0*/  @UP1 UISETP.NE.U32.AND UP0, UPT, UR4, URZ, UPT ;  /* 0x000000ff0400128c */ /* 0x002fe8000bf05070 */
[----:B------:R-:W-:Y:S04]  /*70b0*/  @UP1 UISETP.NE.AND.EX UP0, UPT, UR5, URZ, UPT, UP0 ;  /* 0x000000ff0500128c */ /* 0x000fe8000bf05300 */
[----:B------:R-:W-:Y:S01]  /*70c0*/  @UP1 USEL UR4, URZ, 0xffffffff, UP0 ;  /* 0xffffffffff041887 */ /* 0x000fe20008000000 */
[----:B------:R-:W-:Y:S11]  /*70d0*/  @!P3 BRA `(.L_x_133) ;  /* 0x00000000002cb947 */ /* 0x000ff60003800000 */
[----:B------:R-:W-:Y:S01]  /*70e0*/  ISETP.NE.U32.AND P2, PT, R84, RZ, PT ;  /* 0x000000ff5400720c */ /* 0x000fe20003f45070 */
[----:B------:R-:W-:Y:S03]  /*70f0*/  IMAD.MOV.U32 R96, RZ, RZ, 0x1 ;  /* 0x00000001ff607424 */ /* 0x000fe600078e00ff */
[----:B------:R-:W-:Y:S11]  /*7100*/  ISETP.NE.AND.EX P2, PT, R85, RZ, PT, P2 ;  /* 0x000000ff5500720c */ /* 0x000ff60003f45320 */
[----:B------:R-:W-:Y:S02]  /*7110*/  @!UPT UIADD3 URZ, UPT, UPT, URZ, URZ, URZ ;  /* 0x000000fffffff290 */ /* 0x000fe4000fffe0ff */
[----:B------:R-:W1:Y:S01]  /*7120*/  @P2 LDC.64 R2, c[0x0][0x888] ;  /* 0x00022200ff022b82 */ /* 0x000e620000000a00 */
[----:B------:R-:W-:Y:S04]  /*7130*/  @P2 IMAD R0, R86, UR36, RZ ;  /* 0x0000002456002c24 */ /* 0x000fe8000f8e02ff */
[----:B-1----:R-:W-:Y:S04]  /*7140*/  @P2 IMAD.WIDE R2, R0, 0x4, R2 ;  /* 0x0000000400022825 */ /* 0x002fe800078e0202 */
[----:B------:R-:W-:Y:S01]  /*7150*/  HFMA2 R0, -RZ, RZ, 0, 5.9604644775390625e-08 ;  /* 0x00000001ff007431 */ /* 0x000fe200000001ff */
[----:B-----5:R1:W5:Y:S04]  /*7160*/  @P2 LDG.E R49, desc[UR40][R2.64] ;  /* 0x0000002802312981 */ /* 0x020368000c1e1900 */
[----:B------:R-:W-:Y:S01]  /*7170*/  @!P2 PRMT R96, R0, 0x7610, R96 ;  /* 0x000076100060a816 */ /* 0x000fe20000000060 */
[----:B-1----:R-:W2:Y:S06]  /*7180*/  @!P2 LDC R49, c[0x0][0x880] ;  /* 0x00022000ff31ab82 */ /* 0x002eac0000000800 */
.L_x_133:
[----:B------:R-:W-:Y:S05]  /*7190*/  @!P4 BRA `(.L_x_134) ;  /* 0x000000000020c947 */ /* 0x000fea0003800000 */
[----:B------:R-:W-:Y:S04]  /*71a0*/  ISETP.NE.U32.AND P2, PT, R80, RZ, PT ;  /* 0x000000ff5000720c */ /* 0x000fe80003f45070 */
[----:B------:R-:W-:Y:S11]  /*71b0*/  ISETP.NE.AND.EX P2, PT, R81, RZ, PT, P2 ;  /* 0x000000ff5100720c */ /* 0x000ff60003f45320 */
[----:B------:R-:W-:Y:S02]  /*71c0*/  @!UPT UIADD3 URZ, UPT, UPT, URZ, URZ, URZ ;  /* 0x000000fffffff290 */ /* 0x000fe4000fffe0ff */
[----:B------:R-:W1:Y:S01]  /*71d0*/  @P2 LDC.64 R2, c[0x0][0x8a8] ;  /* 0x00022a00ff022b82 */ /* 0x000e620000000a00 */
[----:B------:R-:W-:Y:S04]  /*71e0*/  @P2 IMAD R0, R82, UR36, RZ ;  /* 0x0000002452002c24 */ /* 0x000fe8000f8e02ff */
[----:B-1----:R-:W-:Y:S05]  /*71f0*/  @P2 IMAD.WIDE R2, R0, 0x4, R2 ;  /* 0x0000000400022825 */ /* 0x002fea00078e0202 */
[----:B-----5:R1:W5:Y:S02]  /*7200*/  @P2 LDG.E R47, desc[UR40][R2.64] ;  /* 0x00000028022f2981 */ /* 0x020364000c1e1900 */
[----:B-1----:R-:W3:Y:S02]  /*7210*/  @!P2 LDC R47, c[0x0][0x8a0] ;  /* 0x00022800ff2fab82 */ /* 0x002ee40000000800 */
.L_x_134:
[----:B--2--5:R-:W-:Y:S01]  /*7220*/  @P0 FSETP.NEU.AND P4, PT, R49, RZ, PT ;  /* 0x000000ff3100020b */ /* 0x024fe20003f8d000 */
[----:B------:R-:W-:Y:S01]  /*7230*/  IMAD.U32 R0, RZ, RZ, UR4 ;  /* 0x00000004ff007e24 */ /* 0x000fe2000f8e00ff */
[----:B------:R-:W-:Y:S01]  /*7240*/  @P0 LOP3.LUT P2, RZ, R96, 0xff, RZ, 0xc0, !PT ;  /* 0x000000ff60ff0812 */ /* 0x000fe2000784c0ff */
[----:B------:R-:W-:Y:S01]  /*7250*/  BSSY B1, `(.L_x_135) ;  /* 0x0000039000017945 */ /* 0x000fe20003800000 */
[----:B------:R-:W-:Y:S02]  /*7260*/  @P0 SEL R9, RZ, 0xffffffff, P4 ;  /* 0xffffffffff090807 */ /* 0x000fe40002000000 */
[----:B------:R-:W-:Y:S02]  /*7270*/  CS2R R54, SRZ ;  /* 0x0000000000367805 */ /* 0x000fe4000001ff00 */
[----:B------:R-:W-:Y:S02]  /*7280*/  LEA R92, R44, UR43, 0x3 ;  /* 0x0000002b2c5c7c11 */ /* 0x000fe4000f8e18ff */
[----:B------:R-:W-:Y:S02]  /*7290*/  CS2R R52, SRZ ;  /* 0x0000000000347805 */ /* 0x000fe4000001ff00 */
[----:B------:R-:W-:Y:S02]  /*72a0*/  @P1 SEL R9, R0, R9, !P2 ;  /* 0x0000000900091207 */ /* 0x000fe40005000000 */
[----:B------:R-:W-:Y:S02]  /*72b0*/  CS2R R58, SRZ ;  /* 0x00000000003a7805 */ /* 0x000fe4000001ff00 */
[----:B------:R-:W-:Y:S02]  /*72c0*/  SHF.L.U32 R7, R108, 0x1f, RZ ;  /* 0x0000001f6c077819 */ /* 0x000fe400000006ff */
[----:B------:R-:W-:Y:S02]  /*72d0*/  CS2R R56, SRZ ;  /* 0x0000000000387805 */ /* 0x000fe4000001ff00 */
[----:B------:R-:W-:Y:S02]  /*72e0*/  @P0 LOP3.LUT R9, R9, 0x1, RZ, 0xc0, !PT ;  /* 0x0000000109090812 */ /* 0x000fe400078ec0ff */
[C---:B------:R-:W-:Y:S02]  /*72f0*/  LEA.HI R5, R44.reuse, R44, RZ, 0x1 ;  /* 0x0000002c2c057211 */ /* 0x040fe400078f08ff */
[----:B------:R-:W-:Y:S02]  /*7300*/  ISETP.NE.U32.OR P1, PT, R9, 0x1, !P0 ;  /* 0x000000010900780c */ /* 0x000fe40004725470 */
[----:B------:R-:W-:Y:S01]  /*7310*/  PLOP3.LUT P5, PT, PT, PT, PT, 0x8, 0x80 ;  /* 0x000000000080781c */ /* 0x000fe20003fae170 */
[C---:B------:R-:W-:Y:S01]  /*7320*/  IMAD.SHL.U32 R3, R5.reuse, 0x20, RZ ;  /* 0x0000002005037824 */ /* 0x040fe200078e00ff */
[----:B------:R-:W-:Y:S04]  /*7330*/  LOP3.LUT R5, R5, 0xffe, RZ, 0xc0, !PT ;  /* 0x00000ffe05057812 */ /* 0x000fe800078ec0ff */
[----:B------:R-:W-:Y:S01]  /*7340*/  LOP3.LUT R3, R3, 0xffffffc0, RZ, 0xc0, !PT ;  /* 0xffffffc003037812 */ /* 0x000fe200078ec0ff */
[----:B------:R-:W-:Y:S04]  /*7350*/  IMAD.IADD R32, R44, 0x1, -R5 ;  /* 0x000000012c207824 */ /* 0x000fe800078e0a05 */
[----:B------:R-:W-:Y:S01]  /*7360*/  @P1 SHF.L.U32 R2, R106, 0x1f, RZ ;  /* 0x0000001f6a021819 */ /* 0x000fe200000006ff */
[----:B------:R-:W-:Y:S03]  /*7370*/  IMAD.IADD R3, R46, 0x1, R3 ;  /* 0x000000012e037824 */ /* 0x000fe600078e0203 */
[----:B------:R-:W1:Y:S01]  /*7380*/  @P1 SYNCS.PHASECHK.TRANS64.TRYWAIT P0, [UR43+0x360], R2 ;  /* 0x00036002ff0015a7 */ /* 0x000e62000800112b */
[----:B------:R-:W-:Y:S01]  /*7390*/  IMAD R32, R32, 0x100000, R3 ;  /* 0x0010000020207824 */ /* 0x000fe200078e0203 */
[----:B------:R2:W4:Y:S01]  /*73a0*/  SYNCS.PHASECHK.TRANS64.TRYWAIT P4, [R92+URZ+0x3a0], R7 ;  /* 0x0003a0075c0075a7 */ /* 0x00052200080811ff */
[----:B-1----:R-:W-:Y:S01]  /*73b0*/  @P1 PLOP3.LUT P5, PT, P0, PT, PT, 0x8, 0x80 ;  /* 0x000000000080181c */ /* 0x002fe200007ae170 */
[----:B------:R-:W-:Y:S01]  /*73c0*/  @!UPT UIADD3 URZ, UPT, UPT, URZ, URZ, URZ ;  /* 0x000000fffffff290 */ /* 0x000fe2000fffe0ff */
[----:B--2---:R-:W-:Y:S11]  /*73d0*/  @!P1 BRA `(.L_x_136) ;  /* 0x0000000000809947 */ /* 0x004ff60003800000 */
[----:B------:R-:W-:Y:S01]  /*73e0*/  ISETP.NE.U32.AND P0, PT, RZ, UR38, PT ;  /* 0x00000026ff007c0c */ /* 0x000fe2000bf05070 */
[----:B------:R-:W-:Y:S01]  /*73f0*/  BSSY B0, `(.L_x_137) ;  /* 0x0000012000007945 */ /* 0x000fe20003800000 */
[----:B------:R-:W-:Y:S02]  /*7400*/  FSETP.NEU.AND P2, PT, R49, RZ, PT ;  /* 0x000000ff3100720b */ /* 0x000fe40003f4d000 */
[----:B------:R-:W-:Y:S02]  /*7410*/  CS2R R58, SRZ ;  /* 0x00000000003a7805 */ /* 0x000fe4000001ff00 */
[----:B------:R-:W-:Y:S02]  /*7420*/  ISETP.NE.AND.EX P0, PT, RZ, UR39, PT, P0 ;  /* 0x00000027ff007c0c */ /* 0x000fe4000bf05300 */
[----:B------:R-:W-:Y:S02]  /*7430*/  CS2R R56, SRZ ;  /* 0x0000000000387805 */ /* 0x000fe4000001ff00 */
[----:B------:R-:W-:Y:S02]  /*7440*/  LOP3.LUT P1, RZ, R96, 0xff, RZ, 0xc0, !PT ;  /* 0x000000ff60ff7812 */ /* 0x000fe4000782c0ff */
[----:B------:R-:W-:Y:S02]  /*7450*/  CS2R R54, SRZ ;  /* 0x0000000000367805 */ /* 0x000fe4000001ff00 */
[----:B------:R-:W-:Y:S02]  /*7460*/  SEL R0, RZ, 0xffffffff, P2 ;  /* 0xffffffffff007807 */ /* 0x000fe40001000000 */
[----:B------:R-:W-:Y:S02]  /*7470*/  CS2R R52, SRZ ;  /* 0x0000000000347805 */ /* 0x000fe4000001ff00 */
[----:B------:R-:W-:Y:S04]  /*7480*/  SEL R3, RZ, 0xffffffff, P0 ;  /* 0xffffffffff037807 */ /* 0x000fe80000000000 */
[----:B------:R-:W-:Y:S04]  /*7490*/  @P3 SEL R0, R3, R0, !P1 ;  /* 0x0000000003003207 */ /* 0x000fe80004800000 */
[----:B------:R-:W-:Y:S04]  /*74a0*/  LOP3.LUT R0, R0, 0x1, RZ, 0xc0, !PT ;  /* 0x0000000100007812 */ /* 0x000fe800078ec0ff */
[----:B------:R-:W-:Y:S01]  /*74b0*/  ISETP.NE.U32.AND P0, PT, R0, 0x1, PT ;  /* 0x000000010000780c */ /* 0x000fe20003f05070 */
[----:B------:R-:W-:Y:S01]  /*74c0*/  @!UPT UIADD3 URZ, UPT, UPT, URZ, URZ, URZ ;  /* 0x000000fffffff290 */ /* 0x000fe2000fffe0ff */
[----:B------:R-:W-:Y:S11]  /*74d0*/  @!P5 BRA `(.L_x_138) ;  /* 0x00000000000cd947 */ /* 0x000ff60003800000 */
[----:B------:R-:W-:Y:S04]  /*74e0*/  SHF.L.U32 R3, R106, 0x1f, RZ ;  /* 0x0000001f6a037819 */ /* 0x000fe800000006ff */
[----:B------:R-:W1:Y:S02]  /*74f0*/  SYNCS.PHASECHK.TRANS64.TRYWAIT P1, [UR43+0x360], R3 ;  /* 0x00036003ff0075a7 */ /* 0x000e64000802112b */
[----:B-1----:R-:W-:Y:S05]  /*7500*/  @!P1 BRA `(.L_x_139) ;  /* 0x0000002800049947 */ /* 0x002fea0003800000 */
.L_x_138:
[----:B------:R-:W-:Y:S05]  /*7510*/  BSYNC B0 ;  /* 0x0000000000007941 */ /* 0x000fea0003800000 */
.L_x_137:
[----:B------:R2:W1:Y:S01]  /*7520*/  @P0 LDS.128 R56, [R103+UR43+0x600] ;  /* 0x0006002b67380984 */ /* 0x0004620008000c00 */
[----:B------:R-:W-:Y:S01]  /*7530*/  UIADD3 UR4, UPT, UPT, UR43, 0x368, URZ ;  /* 0x000003682b047890 */ /* 0x000fe2000fffe0ff */
[----:B------:R-:W-:Y:S02]  /*7540*/  LOP3.LUT R106, R106, 0x1, RZ, 0x3c, !PT ;  /* 0x000000016a6a7812 */ /* 0x000fe400078e3cff */
[----:B------:R2:W1:Y:S01]  /*7550*/  @P0 LDS.128 R52, [R102+0x10] ;  /* 0x0000100066340984 */ /* 0x0004620000000c00 */
[----:B------:R-:W-:Y:S01]  /*7560*/  UPRMT UR4, UR37, 0x654, UR4 ;  /* 0x0000065425047896 */ /* 0x000fe20008000004 */
[----:B------:R-:W-:Y:S01]  /*7570*/  @!PT LDS RZ, [RZ] ;  /* 0x00000000fffff984 */ /* 0x000fe20000000800 */
[----:B------:R-:W-:Y:S01]  /*7580*/  @!PT LDS RZ, [RZ] ;  /* 0x00000000fffff984 */ /* 0x000fe20000000800 */
[----:B------:R-:W-:Y:S01]  /*7590*/  @!PT LDS RZ, [RZ] ;  /* 0x00000000fffff984 */ /* 0x000fe20000000800 */
[----:B------:R-:W-:Y:S01]  /*75a0*/  @!PT LDS RZ, [RZ] ;  /* 0x00000000fffff984 */ /* 0x000fe20000000800 */
[----:B------:R5:W-:Y:S06]  /*75b0*/  MEMBAR.ALL.CTA ;  /* 0x0000000000007992 */ /* 0x000bec0000008000 */
[----:B-----5:R-:W5:Y:S02]  /*75c0*/  FENCE.VIEW.ASYNC.S ;  /* 0x00000000000073c6 */ /* 0x020f640000000000 */
[----:B-----5:R-:W-:Y:S03]  /*75d0*/  SYNCS.ARRIVE.TRANS64.RED.A1T0 RZ, [UR4], RZ ;  /* 0x000000ffffff79a7 */ /* 0x020fe60008100404 */
.L_x_136:
[----:B------:R-:W-:Y:S05]  /*75e0*/  BSYNC B1 ;  /* 0x0000000000017941 */ /* 0x000fea0003800000 */
.L_x_135:
[----:B-1----:R-:W-:Y:S04]  /*75f0*/  SHF.R.U32.HI R3, RZ, 0x15, R32 ;  /* 0x00000015ff037819 */ /* 0x002fe80000011620 */
[----:B------:R-:W-:Y:S01]  /*7600*/  LOP3.LUT P0, RZ, R3, 0x3, R104, 0x48, !PT ;  /* 0x0000000303ff7812 */ /* 0x000fe20007804868 */
[----:B------:R-:W-:Y:S01]  /*7610*/  @!UPT UIADD3 URZ, UPT, UPT, URZ, URZ, URZ ;  /* 0x000000fffffff290 */ /* 0x000fe2000fffe0ff */
[----:B----4-:R-:W-:Y:S11]  /*7620*/  @P4 BRA `(.L_x_140) ;  /* 0x0000000000084947 */ /* 0x010ff60003800000 */
[----:B------:R-:W1:Y:S02]  /*7630*/  SYNCS.PHASECHK.TRANS64.TRYWAIT P1, [R92+URZ+0x3a0], R7 ;  /* 0x0003a0075c0075a7 */ /* 0x000e6400080211ff */
[----:B-1----:R-:W-:Y:S05]  /*7640*/  @!P1 BRA `(.L_x_141) ;  /* 0x0000002400cc9947 */ /* 0x002fea0003800000 */
.L_x_140:
[----:B------:R-:W-:Y:S05]  /*7650*/  @!P0 BRA `(.L_x_142) ;  /* 0x0000000000408947 */ /* 0x000fea0003800000 */
[----:B------:R-:W4:Y:S01]  /*7660*/  LDCU.64 UR8, c[0x4][0x70] ;  /* 0x01000e00ff0877ac */ /* 0x000f220008000a00 */
[----:B------:R-:W-:Y:S01]  /*7670*/  MOV R3, 0x0 ;  /* 0x0000000000037802 */ /* 0x000fe20000000f00 */
[----:B------:R-:W-:Y:S02]  /*7680*/  HFMA2 R12, -RZ, RZ, 0, 5.9604644775390625e-08 ;  /* 0x00000001ff0c7431 */ /* 0x000fe400000001ff */
[----:B------:R-:W-:Y:S02]  /*7690*/  IMAD.MOV.U32 R8, RZ, RZ, 0x192 ;  /* 0x00000192ff087424 */ /* 0x000fe400078e00ff */
[----:B------:R-:W-:Y:S01]  /*76a0*/  IMAD.MOV.U32 R13, RZ, RZ, RZ ;  /* 0x000000ffff0d7224 */ /* 0x000fe200078e00ff */
[----:B------:R-:W1:Y:S01]  /*76b0*/  LDCU.64 UR6, c[0x4][0x78] ;  /* 0x01000f00ff0677ac */ /* 0x000e620008000a00 */
[----:B------:R-:W2:Y:S01]  /*76c0*/  LDC.64 R2, c[0x4][R3] ;  /* 0x0100000003027b82 */ /* 0x000ea20000000a00 */
[----:B------:R-:W5:Y:S01]  /*76d0*/  LDCU.64 UR4, c[0x4][0x10] ;  /* 0x01000200ff0477ac */ /* 0x000f620008000a00 */
[----:B----4-:R-:W-:Y:S01]  /*76e0*/  MOV R5, UR9 ;  /* 0x0000000900057c02 */ /* 0x010fe20008000f00 */
[----:B------:R-:W-:Y:S01]  /*76f0*/  IMAD.U32 R4, RZ, RZ, UR8 ;  /* 0x00000008ff047e24 */ /* 0x000fe2000f8e00ff */
[----:B-1----:R-:W-:Y:S01]  /*7700*/  MOV R7, UR7 ;  /* 0x0000000700077c02 */ /* 0x002fe20008000f00 */
[----:B------:R-:W-:Y:S01]  /*7710*/  IMAD.U32 R6, RZ, RZ, UR6 ;  /* 0x00000006ff067e24 */ /* 0x000fe2000f8e00ff */
[----:B-----5:R-:W-:Y:S01]  /*7720*/  MOV R11, UR5 ;  /* 0x00000005000b7c02 */ /* 0x020fe20008000f00 */
[----:B------:R-:W-:Y:S02]  /*7730*/  IMAD.U32 R10, RZ, RZ, UR4 ;  /* 0x00000004ff0a7e24 */ /* 0x000fe4000f8e00ff */
[----:B------:R-:W-:Y:S07]  /*7740*/  LEPC R20, `(.L_x_142) ;  /* 0x000000001014794e */ /* 0x000fee0000000000 */
[----:B--23--:R-:W-:Y:S05]  /*7750*/  CALL.ABS.NOINC R2 ;  /* 0x0000000002007343 */ /* 0x00cfea0003c00000 */
.L_x_142:
[----:B------:R-:W-:Y:S01]  /*7760*/  LOP3.LUT P0, RZ, R101, 0x60, RZ, 0xc0, !PT ;  /* 0x0000006065ff7812 */ /* 0x000fe2000780c0ff */
[----:B------:R-:W-:Y:S05]  /*7770*/  WARPSYNC.ALL ;  /* 0x0000000000007948 */ /* 0x000fea0003800000 */
[----:B------:R-:W-:Y:S01]  /*7780*/  R2UR UR4, R32 ;  /* 0x00000000200472ca */ /* 0x000fe200000e0000 */
[----:B------:R-:W-:Y:S01]  /*7790*/  BSSY.RECONVERGENT B0, `(.L_x_143) ;  /* 0x00000a0000007945 */ /* 0x000fe20003800200 */
[-C--:B------:R-:W-:Y:S02]  /*77a0*/  F2FP.F16.E5M2.UNPACK_B R50, R56.reuse ;  /* 0x00000038ff32723e */ /* 0x080fe400020004ff */
[----:B------:R-:W-:Y:S02]  /*77b0*/  F2FP.F16.E5M2.UNPACK_B R63, R56.H1 ;  /* 0x00000038ff3f723e */ /* 0x000fe400030004ff */
[-C--:B------:R-:W-:Y:S01]  /*77c0*/  F2FP.F16.E5M2.UNPACK_B R56, R57.reuse ;  /* 0x00000039ff38723e */ /* 0x080fe200020004ff */
[--C-:B------:R-:W-:Y:S01]  /*77d0*/  HADD2.F32 R48, -RZ, R50.reuse.H0_H0 ;  /* 0x20000032ff307230 */ /* 0x100fe20000004100 */
[----:B------:R-:W-:Y:S01]  /*77e0*/  F2FP.F16.E5M2.UNPACK_B R57, R57.H1 ;  /* 0x00000039ff39723e */ /* 0x000fe200030004ff */
[----:B------:R-:W-:Y:S01]  /*77f0*/  HADD2.F32 R50, -RZ, R50.H1_H1 ;  /* 0x30000032ff327230 */ /* 0x000fe20000004100 */
[-C--:B------:R-:W-:Y:S01]  /*7800*/  F2FP.F16.E5M2.UNPACK_B R66, R52.reuse ;  /* 0x00000034ff42723e */ /* 0x080fe200020004ff */
[--C-:B------:R-:W-:Y:S01]  /*7810*/  HADD2.F32 R51, -RZ, R63.reuse.H0_H0 ;  /* 0x2000003fff337230 */ /* 0x100fe20000004100 */
[----:B------:R-:W-:Y:S01]  /*7820*/  F2FP.F16.E5M2.UNPACK_B R68, R52.H1 ;  /* 0x00000034ff44723e */ /* 0x000fe200030004ff */
[----:B-1----:R-:W-:Y:S01]  /*7830*/  LDTM.16dp32bit_t0_t15.x32 R4, tmem[UR4] ;  /* 0x00000004000479ee */ /* 0x002fe20008a80000 */
[----:B------:R-:W3:Y:S01]  /*7840*/  LDTM.16dp32bit_t16_t31.x32 R4, tmem[UR4+0x20] ;  /* 0x00002004000479ee */ /* 0x000ee20008aa0000 */
[----:B------:R-:W-:Y:S01]  /*7850*/  NOP ;  /* 0x0000000000007918 */ /* 0x000fe20000000000 */
[----:B------:R-:W-:Y:S01]  /*7860*/  R2UR UR5, R92 ;  /* 0x000000005c0572ca */ /* 0x000fe200000e0000 */
[--C-:B------:R-:W-:Y:S01]  /*7870*/  HADD2.F32 R65, -RZ, R66.reuse.H0_H0 ;  /* 0x20000042ff417230 */ /* 0x100fe20000004100 */
[----:B------:R-:W-:Y:S01]  /*7880*/  F2FP.F16.E5M2.UNPACK_B R61, R58 ;  /* 0x0000003aff3d723e */ /* 0x000fe200020004ff */
[----:B------:R-:W-:Y:S01]  /*7890*/  HADD2.F32 R67, -RZ, R66.H1_H1 ;  /* 0x30000042ff437230 */ /* 0x000fe20000004100 */
[-C--:B------:R-:W-:Y:S01]  /*78a0*/  F2FP.F16.E5M2.UNPACK_B R70, R53.reuse ;  /* 0x00000035ff46723e */ /* 0x080fe200020004ff */
[----:B------:R-:W-:Y:S01]  /*78b0*/  HADD2.F32 R52, -RZ, R63.H1_H1 ;  /* 0x3000003fff347230 */ /* 0x000fe20000004100 */
[----:B------:R-:W-:Y:S01]  /*78c0*/  F2FP.F16.E5M2.UNPACK_B R72, R53.H1 ;  /* 0x00000035ff48723e */ /* 0x000fe200030004ff */
[----:B------:R-:W-:Y:S01]  /*78d0*/  HADD2.F32 R53, -RZ, R56.H0_H0 ;  /* 0x20000038ff357230 */ /* 0x000fe20000004100 */
[-C--:B------:R-:W-:Y:S01]  /*78e0*/  F2FP.F16.E5M2.UNPACK_B R74, R54.reuse ;  /* 0x00000036ff4a723e */ /* 0x080fe200020004ff */
[----:B------:R-:W-:Y:S01]  /*78f0*/  HADD2.F32 R69, -RZ, R70.H0_H0 ;  /* 0x20000046ff457230 */ /* 0x000fe20000004100 */
[----:B------:R-:W-:Y:S01]  /*7900*/  F2FP.F16.E5M2.UNPACK_B R76, R54.H1 ;  /* 0x00000036ff4c723e */ /* 0x000fe200030004ff */
[----:B------:R-:W-:Y:S01]  /*7910*/  HADD2.F32 R54, -RZ, R56.H1_H1 ;  /* 0x30000038ff367230 */ /* 0x000fe20000004100 */
[----:B------:R-:W-:Y:S01]  /*7920*/  F2FP.F16.E5M2.UNPACK_B R60, R58.H1 ;  /* 0x0000003aff3c723e */ /* 0x000fe200030004ff */
[----:B------:R-:W-:Y:S01]  /*7930*/  UIADD3 UR5, UPT, UPT, UR5, 0x3c0, URZ ;  /* 0x000003c005057890 */ /* 0x000fe2000fffe0ff */
[----:B------:R-:W-:Y:S01]  /*7940*/  HADD2.F32 R58, -RZ, R61.H1_H1 ;  /* 0x3000003dff3a7230 */ /* 0x000fe20000004100 */
[----:B------:R-:W-:Y:S01]  /*7950*/  F2FP.F16.E5M2.UNPACK_B R77, R55 ;  /* 0x00000037ff4d723e */ /* 0x000fe200020004ff */
[----:B------:R-:W-:Y:S01]  /*7960*/  HADD2.F32 R70, -RZ, R70.H1_H1 ;  /* 0x30000046ff467230 */ /* 0x000fe20000004100 */
[----:B------:R-:W-:Y:S01]  /*7970*/  UPRMT UR5, UR37, 0x654, UR5 ;  /* 0x0000065425057896 */ /* 0x000fe20008000005 */
[--C-:B------:R-:W-:Y:S01]  /*7980*/  HADD2.F32 R73, -RZ, R74.reuse.H0_H0 ;  /* 0x2000004aff497230 */ /* 0x100fe20000004100 */
[----:B------:R-:W-:Y:S01]  /*7990*/  F2FP.F16.E5M2.UNPACK_B R62, R59 ;  /* 0x0000003bff3e723e */ /* 0x000fe200020004ff */
[----:B------:R-:W-:Y:S01]  /*79a0*/  HADD2.F32 R74, -RZ, R74.H1_H1 ;  /* 0x3000004aff4a7230 */ /* 0x000fe20000004100 */
[----:B------:R-:W-:Y:S01]  /*79b0*/  F2FP.F16.E5M2.UNPACK_B R78, R55.H1 ;  /* 0x00000037ff4e723e */ /* 0x000fe200030004ff */
[C---:B---3--:R-:W-:Y:S01]  /*79c0*/  FMUL R4, R47.reuse, R4 ;  /* 0x000000042f047220 */ /* 0x048fe20000400000 */
[C---:B------:R-:W-:Y:S01]  /*79d0*/  FMUL R5, R47.reuse, R5 ;  /* 0x000000052f057220 */ /* 0x040fe20000400000 */
[C---:B------:R-:W-:Y:S01]  /*79e0*/  FMUL R8, R47.reuse, R8 ;  /* 0x000000082f087220 */ /* 0x040fe20000400000 */
[----:B------:R-:W-:Y:S01]  /*79f0*/  FMUL R9, R47, R9 ;  /* 0x000000092f097220 */ /* 0x000fe20000400000 */
[----:B------:R-:W-:Y:S01]  /*7a00*/  SYNCS.ARRIVE.TRANS64.RED.A1T0 RZ, [UR5], RZ ;  /* 0x000000ffffff79a7 */ /* 0x000fe20008100405 */
[C---:B------:R-:W-:Y:S01]  /*7a10*/  FFMA R4, R49.reuse, R48, R4 ;  /* 0x0000003031047223 */ /* 0x040fe20000000004 */
[----:B------:R-:W-:Y:S01]  /*7a20*/  FFMA R5, R49, R50, R5 ;  /* 0x0000003231057223 */ /* 0x000fe20000000005 */
[C---:B------:R-:W-:Y:S01]  /*7a30*/  FMUL R12, R47.reuse, R12 ;  /* 0x0000000c2f0c7220 */ /* 0x040fe20000400000 */
        /* <DEDUP_REMOVED lines=9> */
[----:B------:R-:W-:Y:S02]  /*7ad0*/  HADD2.F32 R48, -RZ, R77.H1_H1 ;  /* 0x3000004dff307230 */ /* 0x000fe40000004100 */
[C---:B------:R-:W-:Y:S01]  /*7ae0*/  FMUL R28, R47.reuse, R32 ;  /* 0x000000202f1c7220 */ /* 0x040fe20000400000 */
[C---:B------:R-:W-:Y:S01]  /*7af0*/  FMUL R29, R47.reuse, R33 ;  /* 0x000000212f1d7220 */ /* 0x040fe20000400000 */
[C---:B------:R-:W-:Y:S01]  /*7b00*/  FMUL R6, R47.reuse, R6 ;  /* 0x000000062f067220 */ /* 0x040fe20000400000 */
[C---:B------:R-:W-:Y:S01]  /*7b10*/  FMUL R7, R47.reuse, R7 ;  /* 0x000000072f077220 */ /* 0x040fe20000400000 */
[--C-:B------:R-:W-:Y:S02]  /*7b20*/  HADD2.F32 R55, -RZ, R57.reuse.H0_H0 ;  /* 0x20000039ff377230 */ /* 0x100fe40000004100 */
[----:B------:R-:W-:Y:S01]  /*7b30*/  FMUL R10, R47, R10 ;  /* 0x0000000a2f0a7220 */ /* 0x000fe20000400000 */
[C---:B------:R-:W-:Y:S01]  /*7b40*/  FFMA R6, R49.reuse, R51, R6 ;  /* 0x0000003331067223 */ /* 0x040fe20000000006 */
[----:B------:R-:W-:Y:S02]  /*7b50*/  HADD2.F32 R56, -RZ, R57.H1_H1 ;  /* 0x30000039ff387230 */ /* 0x000fe40000004100 */
[C---:B------:R-:W-:Y:S01]  /*7b60*/  FFMA R7, R49.reuse, R52, R7 ;  /* 0x0000003431077223 */ /* 0x040fe20000000007 */
[C---:B------:R-:W-:Y:S01]  /*7b70*/  FFMA R8, R49.reuse, R53, R8 ;  /* 0x0000003531087223 */ /* 0x040fe20000000008 */
[C---:B------:R-:W-:Y:S01]  /*7b80*/  FFMA R9, R49.reuse, R54, R9 ;  /* 0x0000003631097223 */ /* 0x040fe20000000009 */
[----:B------:R-:W-:Y:S02]  /*7b90*/  HADD2.F32 R57, -RZ, R61.H0_H0 ;  /* 0x2000003dff397230 */ /* 0x000fe40000004100 */
[----:B------:R-:W-:Y:S01]  /*7ba0*/  FFMA R10, R49, R55, R10 ;  /* 0x00000037310a7223 */ /* 0x000fe2000000000a */
[----:B------:R-:W-:Y:S01]  /*7bb0*/  F2FP.SATFINITE.E5M2.F32.PACK_AB_MERGE_C R92, R7, R6, RZ ;  /* 0x00000006075c723e */ /* 0x000fe200048060ff */
[----:B------:R-:W-:Y:S02]  /*7bc0*/  HADD2.F32 R61, -RZ, R62.H0_H0 ;  /* 0x2000003eff3d7230 */ /* 0x000fe40000004100 */
[----:B------:R-:W-:Y:S01]  /*7bd0*/  FMUL R11, R47, R11 ;  /* 0x0000000b2f0b7220 */ /* 0x000fe20000400000 */
[----:B------:R-:W-:Y:S01]  /*7be0*/  F2FP.F16.E5M2.UNPACK_B R64, R59.H1 ;  /* 0x0000003bff40723e */ /* 0x000fe200030004ff */
[----:B------:R-:W-:Y:S01]  /*7bf0*/  HADD2.F32 R59, -RZ, R60.H0_H0 ;  /* 0x2000003cff3b7230 */ /* 0x000fe20000004100 */
[----:B------:R-:W-:Y:S01]  /*7c00*/  F2FP.SATFINITE.E5M2.F32.PACK_AB_MERGE_C R92, R5, R4, R92 ;  /* 0x00000004055c723e */ /* 0x000fe2000480605c */
[C---:B------:R-:W-:Y:S01]  /*7c10*/  FFMA R11, R49.reuse, R56, R11 ;  /* 0x00000038310b7223 */ /* 0x040fe2000000000b */
[C---:B------:R-:W-:Y:S01]  /*7c20*/  FFMA R12, R49.reuse, R57, R12 ;  /* 0x00000039310c7223 */ /* 0x040fe2000000000c */
[----:B------:R-:W-:Y:S01]  /*7c30*/  FFMA R13, R49, R58, R13 ;  /* 0x0000003a310d7223 */ /* 0x000fe2000000000d */
[----:B------:R-:W-:Y:S02]  /*7c40*/  HADD2.F32 R62, -RZ, R62.H1_H1 ;  /* 0x3000003eff3e7230 */ /* 0x000fe40000004100 */
[----:B------:R-:W-:Y:S01]  /*7c50*/  FMUL R14, R47, R14 ;  /* 0x0000000e2f0e7220 */ /* 0x000fe20000400000 */
[----:B------:R-:W-:Y:S01]  /*7c60*/  HADD2.F32 R60, -RZ, R60.H1_H1 ;  /* 0x3000003cff3c7230 */ /* 0x000fe20000004100 */
[----:B------:R-:W-:Y:S01]  /*7c70*/  F2FP.SATFINITE.E5M2.F32.PACK_AB_MERGE_C R93, R11, R10, RZ ;  /* 0x0000000a0b5d723e */ /* 0x000fe200048060ff */
[----:B------:R-:W-:Y:S02]  /*7c80*/  HADD2.F32 R51, -RZ, R77.H0_H0 ;  /* 0x2000004dff337230 */ /* 0x000fe40000004100 */
[----:B------:R-:W-:Y:S01]  /*7c90*/  FFMA R14, R49, R59, R14 ;  /* 0x0000003b310e7223 */ /* 0x000fe2000000000e */
[----:B------:R-:W-:Y:S01]  /*7ca0*/  FMUL R15, R47, R15 ;  /* 0x0000000f2f0f7220 */ /* 0x000fe20000400000 */
[--C-:B------:R-:W-:Y:S01]  /*7cb0*/  HADD2.F32 R63, -RZ, R64.reuse.H0_H0 ;  /* 0x20000040ff3f7230 */ /* 0x100fe20000004100 */
[----:B------:R-:W-:Y:S01]  /*7cc0*/  F2FP.SATFINITE.E5M2.F32.PACK_AB_MERGE_C R93, R9, R8, R93 ;  /* 0x00000008095d723e */ /* 0x000fe2000480605d */
[----:B------:R-:W-:Y:S02]  /*7cd0*/  HADD2.F32 R64, -RZ, R64.H1_H1 ;  /* 0x30000040ff407230 */ /* 0x000fe40000004100 */
[C---:B------:R-:W-:Y:S01]  /*7ce0*/  FFMA R15, R49.reuse, R60, R15 ;  /* 0x0000003c310f7223 */ /* 0x040fe2000000000f */
[C---:B------:R-:W-:Y:S01]  /*7cf0*/  FFMA R16, R49.reuse, R61, R16 ;  /* 0x0000003d31107223 */ /* 0x040fe20000000010 */
[----:B------:R-:W-:Y:S01]  /*7d00*/  FFMA R17, R49, R62, R17 ;  /* 0x0000003e31117223 */ /* 0x000fe20000000011 */
[C---:B------:R-:W-:Y:S01]  /*7d10*/  FMUL R18, R47.reuse, R18 ;  /* 0x000000122f127220 */ /* 0x040fe20000400000 */
[C---:B------:R-:W-:Y:S01]  /*7d20*/  FMUL R19, R47.reuse, R19 ;  /* 0x000000132f137220 */ /* 0x040fe20000400000 */
[--C-:B------:R-:W-:Y:S02]  /*7d30*/  HADD2.F32 R66, -RZ, R68.reuse.H0_H0 ;  /* 0x20000044ff427230 */ /* 0x100fe40000004100 */
[----:B------:R-:W-:Y:S01]  /*7d40*/  FMUL R3, R47, R22 ;  /* 0x000000162f037220 */ /* 0x000fe20000400000 */
[C---:B------:R-:W-:Y:S01]  /*7d50*/  FFMA R18, R49.reuse, R63, R18 ;  /* 0x0000003f31127223 */ /* 0x040fe20000000012 */
[----:B------:R-:W-:Y:S02]  /*7d60*/  HADD2.F32 R68, -RZ, R68.H1_H1 ;  /* 0x30000044ff447230 */ /* 0x000fe40000004100 */
[----:B------:R-:W-:Y:S01]  /*7d70*/  FFMA R19, R49, R64, R19 ;  /* 0x0000004031137223 */ /* 0x000fe20000000013 */
[----:B------:R-:W-:Y:S01]  /*7d80*/  FMUL R23, R47, R23 ;  /* 0x000000172f177220 */ /* 0x000fe20000400000 */
[C---:B------:R-:W-:Y:S01]  /*7d90*/  FFMA R0, R49.reuse, R65, R0 ;  /* 0x0000004131007223 */ /* 0x040fe20000000000 */
[C---:B------:R-:W-:Y:S01]  /*7da0*/  FFMA R2, R49.reuse, R67, R2 ;  /* 0x0000004331027223 */ /* 0x040fe20000000002 */
[--C-:B------:R-:W-:Y:S02]  /*7db0*/  HADD2.F32 R71, -RZ, R72.reuse.H0_H0 ;  /* 0x20000048ff477230 */ /* 0x100fe40000004100 */
[----:B------:R-:W-:Y:S01]  /*7dc0*/  FFMA R3, R49, R66, R3 ;  /* 0x0000004231037223 */ /* 0x000fe20000000003 */
[----:B------:R-:W-:Y:S02]  /*7dd0*/  HADD2.F32 R72, -RZ, R72.H1_H1 ;  /* 0x30000048ff487230 */ /* 0x000fe40000004100 */
[----:B------:R-:W-:Y:S01]  /*7de0*/  FMUL R22, R47, R26 ;  /* 0x0000001a2f167220 */ /* 0x000fe20000400000 */
        /* <DEDUP_REMOVED lines=18> */
[----:B------:R-:W-:Y:S01]  /*7f10*/  F2FP.SATFINITE.E5M2.F32.PACK_AB_MERGE_C R94, R15, R14, RZ ;  /* 0x0000000e0f5e723e */ /* 0x000fe200048060ff */
[----:B------:R-:W-:Y:S01]  /*7f20*/  FFMA R28, R49, R51, R28 ;  /* 0x00000033311c7223 */ /* 0x000fe2000000001c */
[----:B------:R-:W-:Y:S01]  /*7f30*/  F2FP.SATFINITE.E5M2.F32.PACK_AB_MERGE_C R95, R19, R18, RZ ;  /* 0x00000012135f723e */ /* 0x000fe200048060ff */
[C---:B------:R-:W-:Y:S01]  /*7f40*/  FFMA R29, R49.reuse, R48, R29 ;  /* 0x00000030311d7223 */ /* 0x040fe2000000001d */
[C---:B------:R-:W-:Y:S01]  /*7f50*/  FFMA R30, R49.reuse, R77, R30 ;  /* 0x0000004d311e7223 */ /* 0x040fe2000000001e */
[----:B------:R-:W-:Y:S01]  /*7f60*/  FFMA R35, R49, R50, R35 ;  /* 0x0000003231237223 */ /* 0x000fe20000000023 */
[----:B------:R-:W-:Y:S02]  /*7f70*/  F2FP.SATFINITE.E5M2.F32.PACK_AB_MERGE_C R94, R13, R12, R94 ;  /* 0x0000000c0d5e723e */ /* 0x000fe4000480605e */
[----:B------:R-:W-:Y:S02]  /*7f80*/  F2FP.SATFINITE.E5M2.F32.PACK_AB_MERGE_C R95, R17, R16, R95 ;  /* 0x00000010115f723e */ /* 0x000fe4000480605f */
[----:B------:R-:W-:Y:S02]  /*7f90*/  F2FP.SATFINITE.E5M2.F32.PACK_AB_MERGE_C R113, R23, R3, RZ ;  /* 0x000000031771723e */ /* 0x000fe400048060ff */
[----:B------:R-:W-:Y:S01]  /*7fa0*/  F2FP.SATFINITE.E5M2.F32.PACK_AB_MERGE_C R114, R27, R22, RZ ;  /* 0x000000161b72723e */ /* 0x000fe200048060ff */
[----:B------:R1:W-:Y:S01]  /*7fb0*/  STS.128 [R103+UR43+0x1600], R92 ;  /* 0x0016005c67007988 */ /* 0x0003e20008000c2b */
[----:B------:R-:W-:Y:S02]  /*7fc0*/  F2FP.SATFINITE.E5M2.F32.PACK_AB_MERGE_C R116, R31, R26, RZ ;  /* 0x0000001a1f74723e */ /* 0x000fe400048060ff */
[----:B------:R-:W-:Y:S02]  /*7fd0*/  F2FP.SATFINITE.E5M2.F32.PACK_AB_MERGE_C R117, R35, R30, RZ ;  /* 0x0000001e2375723e */ /* 0x000fe400048060ff */
[----:B------:R-:W-:Y:S02]  /*7fe0*/  F2FP.SATFINITE.E5M2.F32.PACK_AB_MERGE_C R112, R2, R0, R113 ;  /* 0x000000000270723e */ /* 0x000fe40004806071 */
[----:B------:R-:W-:Y:S02]  /*7ff0*/  F2FP.SATFINITE.E5M2.F32.PACK_AB_MERGE_C R113, R21, R20, R114 ;  /* 0x000000141571723e */ /* 0x000fe40004806072 */
[----:B------:R-:W-:Y:S02]  /*8000*/  F2FP.SATFINITE.E5M2.F32.PACK_AB_MERGE_C R114, R25, R24, R116 ;  /* 0x000000181972723e */ /* 0x000fe40004806074 */
[----:B------:R-:W-:Y:S02]  /*8010*/  F2FP.SATFINITE.E5M2.F32.PACK_AB_MERGE_C R115, R29, R28, R117 ;  /* 0x0000001c1d73723e */ /* 0x000fe40004806075 */
[----:B------:R-:W-:Y:S03]  /*8020*/  IADD3 R116, PT, PT, R44, 0x1, RZ ;  /* 0x000000012c747810 */ /* 0x000fe60007ffe0ff */
[----:B------:R1:W-:Y:S01]  /*8030*/  STS.128 [R102+0x1010], R112 ;  /* 0x0010107066007388 */ /* 0x0003e20000000c00 */
[----:B------:R-:W-:Y:S01]  /*8040*/  @!PT LDS RZ, [RZ] ;  /* 0x00000000fffff984 */ /* 0x000fe20000000800 */
[----:B------:R-:W-:Y:S01]  /*8050*/  @!PT LDS RZ, [RZ] ;  /* 0x00000000fffff984 */ /* 0x000fe20000000800 */
[----:B------:R-:W-:Y:S01]  /*8060*/  @!PT LDS RZ, [RZ] ;  /* 0x00000000fffff984 */ /* 0x000fe20000000800 */
[----:B------:R-:W-:Y:S01]  /*8070*/  @!PT LDS RZ, [RZ] ;  /* 0x00000000fffff984 */ /* 0x000fe20000000800 */
[----:B------:R3:W-:Y:S07]  /*8080*/  MEMBAR.ALL.CTA ;  /* 0x0000000000007992 */ /* 0x0007ee0000008000 */
[----:B---3--:R-:W3:Y:S02]  /*8090*/  FENCE.VIEW.ASYNC.S ;  /* 0x00000000000073c6 */ /* 0x008ee40000000000 */
[----:B---3--:R-:W-:Y:S06]  /*80a0*/  BAR.SYNC.DEFER_BLOCKING 0x1, 0x80 ;  /* 0x0042000000007b1d */ /* 0x008fec0000010000 */
[----:B------:R-:W-:Y:S05]  /*80b0*/  @P0 BRA `(.L_x_144) ;  /* 0x0000000000340947 */ /* 0x000fea0003800000 */
[----:B------:R-:W-:Y:S01]  /*80c0*/  UIADD3 UR12, UPT, UPT, UR43, 0x1600, URZ ;  /* 0x000016002b0c7890 */ /* 0x000fe2000fffe0ff */
[----:B------:R-:W-:Y:S01]  /*80d0*/  R2UR UR9, R91 ;  /* 0x000000005b0972ca */ /* 0x000fe200000e0000 */
[----:B------:R-:W-:Y:S01]  /*80e0*/  UIADD3 UR10, UP0, UPT, UR46, 0x680, URZ ;  /* 0x000006802e0a7890 */ /* 0x000fe2000ff1e0ff */
[----:B------:R-:W-:Y:S01]  /*80f0*/  R2UR UR8, R97 ;  /* 0x00000000610872ca */ /* 0x000fe200000e0000 */
[----:B------:R-:W-:Y:S02]  /*8100*/  UMOV UR7, UR36 ;  /* 0x0000002400077c82 */ /* 0x000fe40008000000 */
[----:B------:R-:W-:Y:S01]  /*8110*/  IMAD.U32 R109, RZ, RZ, UR12 ;  /* 0x0000000cff6d7e24 */ /* 0x000fe2000f8e00ff */
[----:B------:R-:W-:Y:S04]  /*8120*/  UIADD3.X UR11, UPT, UPT, URZ, UR47, URZ, UP0, !UPT ;  /* 0x0000002fff0b7290 */ /* 0x000fe800087fe4ff */
[----:B------:R-:W-:Y:S03]  /*8130*/  R2UR UR4, R109 ;  /* 0x000000006d0472ca */ /* 0x000fe600000e0000 */
[----:B------:R-:W-:Y:S02]  /*8140*/  USHF.L.U32 UR5, UR9, 0x6, URZ ;  /* 0x0000000609057899 */ /* 0x000fe400080006ff */
[----:B------:R-:W-:Y:S09]  /*8150*/  USHF.L.U32 UR6, UR8, 0x6, URZ ;  /* 0x0000000608067899 */ /* 0x000ff200080006ff */
[----:B------:R3:W-:Y:S01]  /*8160*/  UTMASTG.3D [UR4], [UR10] ;  /* 0x000000040a0073b5 */ /* 0x0007e20008010000 */
[----:B------:R0:W-:Y:S01]  /*8170*/  UTMACMDFLUSH ;  /* 0x00000000000079b7 */ /* 0x0001e20000000000 */
[----:B---3--:R-:W-:Y:S04]  /*8180*/  DEPBAR.LE SB0, 0x0 ;  /* 0x000080000000791a */ /* 0x008fe80000000000 */
.L_x_144:
[----:B------:R-:W-:Y:S05]  /*8190*/  BSYNC.RECONVERGENT B0 ;  /* 0x0000000000007941 */ /* 0x000fea0003800200 */
.L_x_143:
[----:B------:R-:W-:Y:S01]  /*81a0*/  BAR.SYNC.DEFER_BLOCKING 0x1, 0x80 ;  /* 0x0042000000007b1d */ /* 0x000fe20000010000 */
[----:B------:R-:W-:Y:S01]  /*81b0*/  ISETP.NE.AND P2, PT, R110, RZ, PT ;  /* 0x000000ff6e00720c */ /* 0x000fe20003f45270 */
[----:B------:R-:W-:Y:S01]  /*81c0*/  IMAD.IADD R91, R43, 0x1, R79 ;  /* 0x000000012b5b7824 */ /* 0x000fe200078e024f */
[----:B------:R-:W-:Y:S01]  /*81d0*/  ISETP.NE.AND P0, PT, R111, 0x2, PT ;  /* 0x000000026f00780c */ /* 0x000fe20003f05270 */
[----:B------:R-:W-:Y:S01]  /*81e0*/  IMAD.IADD R97, R45, 0x1, R90 ;  /* 0x000000012d617824 */ /* 0x000fe200078e025a */
[----:B------:R-:W-:Y:S02]  /*81f0*/  ISETP.NE.AND P1, PT, R116, 0x4, PT ;  /* 0x000000047400780c */ /* 0x000fe40003f25270 */
[----:B------:R-:W-:Y:S02]  /*8200*/  SEL R0, RZ, 0x1, P0 ;  /* 0x00000001ff007807 */ /* 0x000fe40000000000 */
[----:B------:R-:W-:Y:S02]  /*8210*/  SEL R3, RZ, 0x1, P1 ;  /* 0x00000001ff037807 */ /* 0x000fe40000800000 */
[----:B------:R-:W-:Y:S02]  /*8220*/  LOP3.LUT R107, R107, R0, RZ, 0x3c, !PT ;  /* 0x000000006b6b7212 */ /* 0x000fe400078e3cff */
[----:B------:R-:W-:Y:S02]  /*8230*/  LOP3.LUT R108, R108, R3, RZ, 0x3c, !PT ;  /* 0x000000036c6c7212 */ /* 0x000fe400078e3cff */
[----:B------:R-:W-:Y:S02]  /*8240*/  @P2 R2UR UR36, R105 ;  /* 0x00000000692422ca */ /* 0x000fe400000e0000 */
[----:B------:R-:W-:Y:S02]  /*8250*/  SEL R111, R111, RZ, P0 ;  /* 0x000000ff6f6f7207 */ /* 0x000fe40000000000 */
[----:B------:R-:W-:Y:S01]  /*8260*/  SEL R44, R116, RZ, P1 ;  /* 0x000000ff742c7207 */ /* 0x000fe20000800000 */
[----:B------:R-:W-:Y:S10]  /*8270*/  @P2 BRA `(.L_x_145) ;  /* 0xffffffe400842947 */ /* 0x000ff4000383ffff */
[----:B------:R-:W-:Y:S05]  /*8280*/  EXIT ;  /* 0x000000000000794d */ /* 0x000fea0003800000 */
.L_x_20:
[----:B--2---:R2:W1:Y:S02]  /*8290*/  SYNCS.PHASECHK.TRANS64.TRYWAIT P0, [R3+URZ+0x3f0], R2 ;  /* 0x0003f002030075a7 */ /* 0x00446400080011ff */
[----:B-1----:R-:W-:Y:S05]  /*82a0*/  @!P0 NANOSLEEP.SYNCS 0x989680 ;  /* 0x009896800000895d */ /* 0x002fea0003900000 */
[----:B------:R-:W1:Y:S02]  /*82b0*/  @!P0 SYNCS.PHASECHK.TRANS64 P0, [R3+URZ+0x3f0], R2 ;  /* 0x0003f002030085a7 */ /* 0x000e6400080010ff */
[----:B-1----:R-:W-:Y:S05]  /*82c0*/  @!P0 BRA `(.L_x_20) ;  /* 0xfffffffc00f08947 */ /* 0x002fea000383ffff */
[----:B------:R-:W-:Y:S05]  /*82d0*/  BRA `(.L_x_146) ;  /* 0xffffff9800447947 */ /* 0x000fea000383ffff */
.L_x_23:
[----:B-1----:R-:W-:-:S07]  /*82e0*/  MOV R2, UR33 ;  /* 0x0000002100027c02 */ /* 0x002fce0008000f00 */
.L_x_147:
[----:B-1----:R1:W2:Y:S02]  /*82f0*/  SYNCS.PHASECHK.TRANS64.TRYWAIT P0, [R2+URZ+0x1b0], R5 ;  /* 0x0001b005020075a7 */ /* 0x0022a400080011ff */
[----:B--2---:R-:W-:Y:S05]  /*8300*/  @!P0 NANOSLEEP.SYNCS 0x989680 ;  /* 0x009896800000895d */ /* 0x004fea0003900000 */
[----:B------:R-:W2:Y:S02]  /*8310*/  @!P0 SYNCS.PHASECHK.TRANS64 P0, [R2+URZ+0x1b0], R5 ;  /* 0x0001b005020085a7 */ /* 0x000ea400080010ff */
[----:B--2---:R-:W-:Y:S05]  /*8320*/  @!P0 BRA `(.L_x_147) ;  /* 0xfffffffc00f08947 */ /* 0x004fea000383ffff */
[----:B------:R-:W-:Y:S05]  /*8330*/  BRA `(.L_x_22) ;  /* 0xffffff9800947947 */ /* 0x000fea000383ffff */
.L_x_29:
[----:B-1----:R-:W-:-:S07]  /*8340*/  MOV R2, UR17 ;  /* 0x0000001100027c02 */ /* 0x002fce0008000f00 */
.L_x_148:
[----:B-1----:R1:W2:Y:S02]  /*8350*/  SYNCS.PHASECHK.TRANS64.TRYWAIT P0, [R2+URZ+0x1b0], R5 ;  /* 0x0001b005020075a7 */ /* 0x0022a400080011ff */
[----:B--2---:R-:W-:Y:S05]  /*8360*/  @!P0 NANOSLEEP.SYNCS 0x989680 ;  /* 0x009896800000895d */ /* 0x004fea0003900000 */
[----:B------:R-:W2:Y:S02]  /*8370*/  @!P0 SYNCS.PHASECHK.TRANS64 P0, [R2+URZ+0x1b0], R5 ;  /* 0x0001b005020085a7 */ /* 0x000ea400080010ff */
[----:B--2---:R-:W-:Y:S05]  /*8380*/  @!P0 BRA `(.L_x_148) ;  /* 0xfffffffc00f08947 */ /* 0x004fea000383ffff */
[----:B------:R-:W-:Y:S05]  /*8390*/  BRA `(.L_x_28) ;  /* 0xffffff9c00387947 */ /* 0x000fea000383ffff */
.L_x_33:
[----:B-1----:R1:W2:Y:S02]  /*83a0*/  SYNCS.PHASECHK.TRANS64.TRYWAIT P0, [R2+URZ+0x380], R3 ;  /* 0x00038003020075a7 */ /* 0x0022a400080011ff */
[----:B--2---:R-:W-:Y:S05]  /*83b0*/  @!P0 NANOSLEEP.SYNCS 0x989680 ;  /* 0x009896800000895d */ /* 0x004fea0003900000 */
[----:B------:R-:W2:Y:S02]  /*83c0*/  @!P0 SYNCS.PHASECHK.TRANS64 P0, [R2+URZ+0x380], R3 ;  /* 0x00038003020085a7 */ /* 0x000ea400080010ff */
[----:B--2---:R-:W-:Y:S05]  /*83d0*/  @!P0 BRA `(.L_x_33) ;  /* 0xfffffffc00f08947 */ /* 0x004fea000383ffff */
[----:B------:R-:W-:Y:S05]  /*83e0*/  BRA `(.L_x_149) ;  /* 0xffffff9c00c47947 */ /* 0x000fea000383ffff */
.L_x_37:
[----:B----4-:R-:W-:-:S07]  /*83f0*/  MOV R0, UR5 ;  /* 0x0000000500007c02 */ /* 0x010fce0008000f00 */
.L_x_150:
[----:B-1----:R1:W2:Y:S02]  /*8400*/  SYNCS.PHASECHK.TRANS64.TRYWAIT P0, [R0+URZ], R3 ;  /* 0x00000003000075a7 */ /* 0x0022a400080011ff */
[----:B--2---:R-:W-:Y:S05]  /*8410*/  @!P0 NANOSLEEP.SYNCS 0x989680 ;  /* 0x009896800000895d */ /* 0x004fea0003900000 */
[----:B------:R-:W2:Y:S02]  /*8420*/  @!P0 SYNCS.PHASECHK.TRANS64 P0, [R0+URZ], R3 ;  /* 0x00000003000085a7 */ /* 0x000ea400080010ff */
[----:B--2---:R-:W-:Y:S05]  /*8430*/  @!P0 BRA `(.L_x_150) ;  /* 0xfffffffc00f08947 */ /* 0x004fea000383ffff */
[----:B------:R-:W-:Y:S05]  /*8440*/  BRA `(.L_x_151) ;  /* 0xffffffa400347947 */ /* 0x000fea000383ffff */
.L_x_38:
[----:B----4-:R-:W-:-:S07]  /*8450*/  MOV R0, UR5 ;  /* 0x0000000500007c02 */ /* 0x010fce0008000f00 */
.L_x_152:
[----:B-1----:R1:W2:Y:S02]  /*8460*/  SYNCS.PHASECHK.TRANS64.TRYWAIT P0, [R0+URZ], R3 ;  /* 0x00000003000075a7 */ /* 0x0022a400080011ff */
[----:B--2---:R-:W-:Y:S05]  /*8470*/  @!P0 NANOSLEEP.SYNCS 0x989680 ;  /* 0x009896800000895d */ /* 0x004fea0003900000 */
[----:B------:R-:W2:Y:S02]  /*8480*/  @!P0 SYNCS.PHASECHK.TRANS64 P0, [R0+URZ], R3 ;  /* 0x00000003000085a7 */ /* 0x000ea400080010ff */
[----:B--2---:R-:W-:Y:S05]  /*8490*/  @!P0 BRA `(.L_x_152) ;  /* 0xfffffffc00f08947 */ /* 0x004fea000383ffff */
[----:B------:R-:W-:Y:S05]  /*84a0*/  BRA `(.L_x_153) ;  /* 0xffffffa400407947 */ /* 0x000fea000383ffff */
.L_x_39:
[----:B----4-:R-:W-:-:S07]  /*84b0*/  MOV R0, UR5 ;  /* 0x0000000500007c02 */ /* 0x010fce0008000f00 */
.L_x_154:
[----:B-1----:R1:W2:Y:S02]  /*84c0*/  SYNCS.PHASECHK.TRANS64.TRYWAIT P0, [R0+URZ], R3 ;  /* 0x00000003000075a7 */ /* 0x0022a400080011ff */
[----:B--2---:R-:W-:Y:S05]  /*84d0*/  @!P0 NANOSLEEP.SYNCS 0x989680 ;  /* 0x009896800000895d */ /* 0x004fea0003900000 */
[----:B------:R-:W2:Y:S02]  /*84e0*/  @!P0 SYNCS.PHASECHK.TRANS64 P0, [R0+URZ], R3 ;  /* 0x00000003000085a7 */ /* 0x000ea400080010ff */
[----:B--2---:R-:W-:Y:S05]  /*84f0*/  @!P0 BRA `(.L_x_154) ;  /* 0xfffffffc00f08947 */ /* 0x004fea000383ffff */
[----:B------:R-:W-:Y:S05]  /*8500*/  BRA `(.L_x_155) ;  /* 0xffffffa4004c7947 */ /* 0x000fea000383ffff */
.L_x_40:
[----:B----4-:R-:W-:-:S07]  /*8510*/  MOV R0, UR5 ;  /* 0x0000000500007c02 */ /* 0x010fce0008000f00 */
.L_x_156:
[----:B-1----:R1:W2:Y:S02]  /*8520*/  SYNCS.PHASECHK.TRANS64.TRYWAIT P0, [R0+URZ], R3 ;  /* 0x00000003000075a7 */ /* 0x0022a400080011ff */
[----:B--2---:R-:W-:Y:S05]  /*8530*/  @!P0 NANOSLEEP.SYNCS 0x989680 ;  /* 0x009896800000895d */ /* 0x004fea0003900000 */
[----:B------:R-:W2:Y:S02]  /*8540*/  @!P0 SYNCS.PHASECHK.TRANS64 P0, [R0+URZ], R3 ;  /* 0x00000003000085a7 */ /* 0x000ea400080010ff */
[----:B--2---:R-:W-:Y:S05]  /*8550*/  @!P0 BRA `(.L_x_156) ;  /* 0xfffffffc00f08947 */ /* 0x004fea000383ffff */
[----:B------:R-:W-:Y:S05]  /*8560*/  BRA `(.L_x_157) ;  /* 0xffffffa400587947 */ /* 0x000fea000383ffff */
.L_x_41:
[----:B----4-:R-:W-:-:S07]  /*8570*/  MOV R0, UR5 ;  /* 0x0000000500007c02 */ /* 0x010fce0008000f00 */
.L_x_158:
[----:B-1----:R1:W2:Y:S02]  /*8580*/  SYNCS.PHASECHK.TRANS64.TRYWAIT P0, [R0+URZ], R3 ;  /* 0x00000003000075a7 */ /* 0x0022a400080011ff */
[----:B--2---:R-:W-:Y:S05]  /*8590*/  @!P0 NANOSLEEP.SYNCS 0x989680 ;  /* 0x009896800000895d */ /* 0x004fea0003900000 */
[----:B------:R-:W2:Y:S02]  /*85a0*/  @!P0 SYNCS.PHASECHK.TRANS64 P0, [R0+URZ], R3 ;  /* 0x00000003000085a7 */ /* 0x000ea400080010ff */
[----:B--2---:R-:W-:Y:S05]  /*85b0*/  @!P0 BRA `(.L_x_158) ;  /* 0xfffffffc00f08947 */ /* 0x004fea000383ffff */
[----:B------:R-:W-:Y:S05]  /*85c0*/  BRA `(.L_x_159) ;  /* 0xffffffa400647947 */ /* 0x000fea000383ffff */
.L_x_42:
[----:B----4-:R-:W-:-:S07]  /*85d0*/  MOV R0, UR5 ;  /* 0x0000000500007c02 */ /* 0x010fce0008000f00 */
.L_x_160:
[----:B-1----:R1:W2:Y:S02]  /*85e0*/  SYNCS.PHASECHK.TRANS64.TRYWAIT P0, [R0+URZ], R3 ;  /* 0x00000003000075a7 */ /* 0x0022a400080011ff */
[----:B--2---:R-:W-:Y:S05]  /*85f0*/  @!P0 NANOSLEEP.SYNCS 0x989680 ;  /* 0x009896800000895d */ /* 0x004fea0003900000 */
[----:B------:R-:W2:Y:S02]  /*8600*/  @!P0 SYNCS.PHASECHK.TRANS64 P0, [R0+URZ], R3 ;  /* 0x00000003000085a7 */ /* 0x000ea400080010ff */
[----:B--2---:R-:W-:Y:S05]  /*8610*/  @!P0 BRA `(.L_x_160) ;  /* 0xfffffffc00f08947 */ /* 0x004fea000383ffff */
[----:B------:R-:W-:Y:S05]  /*8620*/  BRA `(.L_x_161) ;  /* 0xffffffa400707947 */ /* 0x000fea000383ffff */
.L_x_43:
[----:B----4-:R-:W-:-:S07]  /*8630*/  MOV R0, UR5 ;  /* 0x0000000500007c02 */ /* 0x010fce0008000f00 */
.L_x_162:
[----:B-1----:R1:W2:Y:S02]  /*8640*/  SYNCS.PHASECHK.TRANS64.TRYWAIT P0, [R0+URZ], R3 ;  /* 0x00000003000075a7 */ /* 0x0022a400080011ff */
[----:B--2---:R-:W-:Y:S05]  /*8650*/  @!P0 NANOSLEEP.SYNCS 0x989680 ;  /* 0x009896800000895d */ /* 0x004fea0003900000 */
[----:B------:R-:W2:Y:S02]  /*8660*/  @!P0 SYNCS.PHASECHK.TRANS64 P0, [R0+URZ], R3 ;  /* 0x00000003000085a7 */ /* 0x000ea400080010ff */
[----:B--2---:R-:W-:Y:S05]  /*8670*/  @!P0 BRA `(.L_x_162) ;  /* 0xfffffffc00f08947 */ /* 0x004fea000383ffff */
[----:B------:R-:W-:Y:S05]  /*8680*/  BRA `(.L_x_163) ;  /* 0xffffffa4007c7947 */ /* 0x000fea000383ffff */
.L_x_44:
[----:B----4-:R-:W-:-:S07]  /*8690*/  MOV R0, UR5 ;  /* 0x0000000500007c02 */ /* 0x010fce0008000f00 */
.L_x_164:
[----:B-1----:R1:W2:Y:S02]  /*86a0*/  SYNCS.PHASECHK.TRANS64.TRYWAIT P0, [R0+URZ], R3 ;  /* 0x00000003000075a7 */ /* 0x0022a400080011ff */
[----:B--2---:R-:W-:Y:S05]  /*86b0*/  @!P0 NANOSLEEP.SYNCS 0x989680 ;  /* 0x009896800000895d */ /* 0x004fea0003900000 */
[----:B------:R-:W2:Y:S02]  /*86c0*/  @!P0 SYNCS.PHASECHK.TRANS64 P0, [R0+URZ], R3 ;  /* 0x00000003000085a7 */ /* 0x000ea400080010ff */
[----:B--2---:R-:W-:Y:S05]  /*86d0*/  @!P0 BRA `(.L_x_164) ;  /* 0xfffffffc00f08947 */ /* 0x004fea000383ffff */
[----:B------:R-:W-:Y:S05]  /*86e0*/  BRA `(.L_x_165) ;  /* 0xffffffa400887947 */ /* 0x000fea000383ffff */
.L_x_45:
[----:B----4-:R-:W-:-:S07]  /*86f0*/  MOV R0, UR5 ;  /* 0x0000000500007c02 */ /* 0x010fce0008000f00 */
.L_x_166:
[----:B-1----:R1:W2:Y:S02]  /*8700*/  SYNCS.PHASECHK.TRANS64.TRYWAIT P0, [R0+URZ], R3 ;  /* 0x00000003000075a7 */ /* 0x0022a400080011ff */
[----:B--2---:R-:W-:Y:S05]  /*8710*/  @!P0 NANOSLEEP.SYNCS 0x989680 ;  /* 0x009896800000895d */ /* 0x004fea0003900000 */
[----:B------:R-:W2:Y:S02]  /*8720*/  @!P0 SYNCS.PHASECHK.TRANS64 P0, [R0+URZ], R3 ;  /* 0x00000003000085a7 */ /* 0x000ea400080010ff */
[----:B--2---:R-:W-:Y:S05]  /*8730*/  @!P0 BRA `(.L_x_166) ;  /* 0xfffffffc00f08947 */ /* 0x004fea000383ffff */
[----:B------:R-:W-:Y:S05]  /*8740*/  BRA `(.L_x_167) ;  /* 0xffffffa400947947 */ /* 0x000fea000383ffff */
.L_x_46:
[----:B----4-:R-:W-:-:S07]  /*8750*/  MOV R0, UR5 ;  /* 0x0000000500007c02 */ /* 0x010fce0008000f00 */
.L_x_168:
[----:B-1----:R1:W2:Y:S02]  /*8760*/  SYNCS.PHASECHK.TRANS64.TRYWAIT P0, [R0+URZ], R3 ;  /* 0x00000003000075a7 */ /* 0x0022a400080011ff */
[----:B--2---:R-:W-:Y:S05]  /*8770*/  @!P0 NANOSLEEP.SYNCS 0x989680 ;  /* 0x009896800000895d */ /* 0x004fea0003900000 */
[----:B------:R-:W2:Y:S02]  /*8780*/  @!P0 SYNCS.PHASECHK.TRANS64 P0, [R0+URZ], R3 ;  /* 0x00000003000085a7 */ /* 0x000ea400080010ff */
[----:B--2---:R-:W-:Y:S05]  /*8790*/  @!P0 BRA `(.L_x_168) ;  /* 0xfffffffc00f08947 */ /* 0x004fea000383ffff */
[----:B------:R-:W-:Y:S05]  /*87a0*/  BRA `(.L_x_169) ;  /* 0xffffffa400a07947 */ /* 0x000fea000383ffff */
.L_x_47:
[----:B----4-:R-:W-:-:S07]  /*87b0*/  MOV R0, UR5 ;  /* 0x0000000500007c02 */ /* 0x010fce0008000f00 */
.L_x_170:
[----:B-1----:R1:W2:Y:S02]  /*87c0*/  SYNCS.PHASECHK.TRANS64.TRYWAIT P0, [R0+URZ], R3 ;  /* 0x00000003000075a7 */ /* 0x0022a400080011ff */
[----:B--2---:R-:W-:Y:S05]  /*87d0*/  @!P0 NANOSLEEP.SYNCS 0x989680 ;  /* 0x009896800000895d */ /* 0x004fea0003900000 */
[----:B------:R-:W2:Y:S02]  /*87e0*/  @!P0 SYNCS.PHASECHK.TRANS64 P0, [R0+URZ], R3 ;  /* 0x00000003000085a7 */ /* 0x000ea400080010ff */
[----:B--2---:R-:W-:Y:S05]  /*87f0*/  @!P0 BRA `(.L_x_170) ;  /* 0xfffffffc00f08947 */ /* 0x004fea000383ffff */
[----:B------:R-:W-:Y:S05]  /*8800*/  BRA `(.L_x_171) ;  /* 0xffffffa400ac7947 */ /* 0x000fea000383ffff */
.L_x_48:
[----:B----4-:R-:W-:-:S07]  /*8810*/  MOV R0, UR5 ;  /* 0x0000000500007c02 */ /* 0x010fce0008000f00 */
.L_x_172:
[----:B-1----:R1:W2:Y:S02]  /*8820*/  SYNCS.PHASECHK.TRANS64.TRYWAIT P0, [R0+URZ], R3 ;  /* 0x00000003000075a7 */ /* 0x0022a400080011ff */
[----:B--2---:R-:W-:Y:S05]  /*8830*/  @!P0 NANOSLEEP.SYNCS 0x989680 ;  /* 0x009896800000895d */ /* 0x004fea0003900000 */
[----:B------:R-:W2:Y:S02]  /*8840*/  @!P0 SYNCS.PHASECHK.TRANS64 P0, [R0+URZ], R3 ;  /* 0x00000003000085a7 */ /* 0x000ea400080010ff */
[----:B--2---:R-:W-:Y:S05]  /*8850*/  @!P0 BRA `(.L_x_172) ;  /* 0xfffffffc00f08947 */ /* 0x004fea000383ffff */
[----:B------:R-:W-:Y:S05]  /*8860*/  BRA `(.L_x_173) ;  /* 0xffffffa400b87947 */ /* 0x000fea000383ffff */
.L_x_49:
[----:B----4-:R-:W-:-:S07]  /*8870*/  MOV R0, UR5 ;  /* 0x0000000500007c02 */ /* 0x010fce0008000f00 */
.L_x_174:
[----:B-1----:R1:W2:Y:S02]  /*8880*/  SYNCS.PHASECHK.TRANS64.TRYWAIT P0, [R0+URZ], R3 ;  /* 0x00000003000075a7 */ /* 0x0022a400080011ff */
[----:B--2---:R-:W-:Y:S05]  /*8890*/  @!P0 NANOSLEEP.SYNCS 0x989680 ;  /* 0x009896800000895d */ /* 0x004fea0003900000 */
[----:B------:R-:W2:Y:S02]  /*88a0*/  @!P0 SYNCS.PHASECHK.TRANS64 P0, [R0+URZ], R3 ;  /* 0x00000003000085a7 */ /* 0x000ea400080010ff */
[----:B--2---:R-:W-:Y:S05]  /*88b0*/  @!P0 BRA `(.L_x_174) ;  /* 0xfffffffc00f08947 */ /* 0x004fea000383ffff */
[----:B------:R-:W-:Y:S05]  /*88c0*/  BRA `(.L_x_175) ;  /* 0xffffffa400c47947 */ /* 0x000fea000383ffff */
.L_x_50:
[----:B----4-:R-:W-:-:S07]  /*88d0*/  MOV R0, UR5 ;  /* 0x0000000500007c02 */ /* 0x010fce0008000f00 */
.L_x_176:
[----:B-1----:R1:W2:Y:S02]  /*88e0*/  SYNCS.PHASECHK.TRANS64.TRYWAIT P0, [R0+URZ], R3 ;  /* 0x00000003000075a7 */ /* 0x0022a400080011ff */
[----:B--2---:R-:W-:Y:S05]  /*88f0*/  @!P0 NANOSLEEP.SYNCS 0x989680 ;  /* 0x009896800000895d */ /* 0x004fea0003900000 */
[----:B------:R-:W2:Y:S02]  /*8900*/  @!P0 SYNCS.PHASECHK.TRANS64 P0, [R0+URZ], R3 ;  /* 0x00000003000085a7 */ /* 0x000ea400080010ff */
[----:B--2---:R-:W-:Y:S05]  /*8910*/  @!P0 BRA `(.L_x_176) ;  /* 0xfffffffc00f08947 */ /* 0x004fea000383ffff */
[----:B------:R-:W-:Y:S05]  /*8920*/  BRA `(.L_x_177) ;  /* 0xffffffa400d07947 */ /* 0x000fea000383ffff */
.L_x_51:
[----:B----4-:R-:W-:-:S07]  /*8930*/  MOV R0, UR5 ;  /* 0x0000000500007c02 */ /* 0x010fce0008000f00 */
.L_x_178:
[----:B-1----:R1:W2:Y:S02]  /*8940*/  SYNCS.PHASECHK.TRANS64.TRYWAIT P0, [R0+URZ], R3 ;  /* 0x00000003000075a7 */ /* 0x0022a400080011ff */
[----:B--2---:R-:W-:Y:S05]  /*8950*/  @!P0 NANOSLEEP.SYNCS 0x989680 ;  /* 0x009896800000895d */ /* 0x004fea0003900000 */
[----:B------:R-:W2:Y:S02]  /*8960*/  @!P0 SYNCS.PHASECHK.TRANS64 P0, [R0+URZ], R3 ;  /* 0x00000003000085a7 */ /* 0x000ea400080010ff */
[----:B--2---:R-:W-:Y:S05]  /*8970*/  @!P0 BRA `(.L_x_178) ;  /* 0xfffffffc00f08947 */ /* 0x004fea000383ffff */
[----:B------:R-:W-:Y:S05]  /*8980*/  BRA `(.L_x_179) ;  /* 0xffffffa400dc7947 */ /* 0x000fea000383ffff */
.L_x_52:
[----:B----4-:R-:W-:-:S07]  /*8990*/  MOV R0, UR5 ;  /* 0x0000000500007c02 */ /* 0x010fce0008000f00 */
.L_x_180:
[----:B-1----:R1:W2:Y:S02]  /*89a0*/  SYNCS.PHASECHK.TRANS64.TRYWAIT P0, [R0+URZ], R3 ;  /* 0x00000003000075a7 */ /* 0x0022a400080011ff */
[----:B--2---:R-:W-:Y:S05]  /*89b0*/  @!P0 NANOSLEEP.SYNCS 0x989680 ;  /* 0x009896800000895d */ /* 0x004fea0003900000 */
[----:B------:R-:W2:Y:S02]  /*89c0*/  @!P0 SYNCS.PHASECHK.TRANS64 P0, [R0+URZ], R3 ;  /* 0x00000003000085a7 */ /* 0x000ea400080010ff */
[----:B--2---:R-:W-:Y:S05]  /*89d0*/  @!P0 BRA `(.L_x_180) ;  /* 0xfffffffc00f08947 */ /* 0x004fea000383ffff */
[----:B------:R-:W-:Y:S05]  /*89e0*/  BRA `(.L_x_181) ;  /* 0xffffffa400e87947 */ /* 0x000fea000383ffff */
.L_x_53:
[----:B----4-:R-:W-:-:S07]  /*89f0*/  MOV R0, UR5 ;  /* 0x0000000500007c02 */ /* 0x010fce0008000f00 */
.L_x_182:
[----:B-1----:R1:W2:Y:S02]  /*8a00*/  SYNCS.PHASECHK.TRANS64.TRYWAIT P0, [R0+URZ], R3 ;  /* 0x00000003000075a7 */ /* 0x0022a400080011ff */
[----:B--2---:R-:W-:Y:S05]  /*8a10*/  @!P0 NANOSLEEP.SYNCS 0x989680 ;  /* 0x009896800000895d */ /* 0x004fea0003900000 */
[----:B------:R-:W2:Y:S02]  /*8a20*/  @!P0 SYNCS.PHASECHK.TRANS64 P0, [R0+URZ], R3 ;  /* 0x00000003000085a7 */ /* 0x000ea400080010ff */
[----:B--2---:R-:W-:Y:S05]  /*8a30*/  @!P0 BRA `(.L_x_182) ;  /* 0xfffffffc00f08947 */ /* 0x004fea000383ffff */
[----:B------:R-:W-:Y:S05]  /*8a40*/  BRA `(.L_x_183) ;  /* 0xffffffa400f47947 */ /* 0x000fea000383ffff */
.L_x_54:
[----:B----4-:R-:W-:-:S07]  /*8a50*/  MOV R0, UR5 ;  /* 0x0000000500007c02 */ /* 0x010fce0008000f00 */
.L_x_184:
[----:B-1----:R1:W2:Y:S02]  /*8a60*/  SYNCS.PHASECHK.TRANS64.TRYWAIT P0, [R0+URZ], R3 ;  /* 0x00000003000075a7 */ /* 0x0022a400080011ff */
[----:B--2---:R-:W-:Y:S05]  /*8a70*/  @!P0 NANOSLEEP.SYNCS 0x989680 ;  /* 0x009896800000895d */ /* 0x004fea0003900000 */
[----:B------:R-:W2:Y:S02]  /*8a80*/  @!P0 SYNCS.PHASECHK.TRANS64 P0, [R0+URZ], R3 ;  /* 0x00000003000085a7 */ /* 0x000ea400080010ff */
[----:B--2---:R-:W-:Y:S05]  /*8a90*/  @!P0 BRA `(.L_x_184) ;  /* 0xfffffffc00f08947 */ /* 0x004fea000383ffff */
[----:B------:R-:W-:Y:S05]  /*8aa0*/  BRA `(.L_x_185) ;  /* 0xffffffa800007947 */ /* 0x000fea000383ffff */
.L_x_55:
[----:B----4-:R-:W-:-:S07]  /*8ab0*/  MOV R0, UR5 ;  /* 0x0000000500007c02 */ /* 0x010fce0008000f00 */
.L_x_186:
[----:B-1----:R1:W2:Y:S02]  /*8ac0*/  SYNCS.PHASECHK.TRANS64.TRYWAIT P0, [R0+URZ], R3 ;  /* 0x00000003000075a7 */ /* 0x0022a400080011ff */
[----:B--2---:R-:W-:Y:S05]  /*8ad0*/  @!P0 NANOSLEEP.SYNCS 0x989680 ;  /* 0x009896800000895d */ /* 0x004fea0003900000 */
[----:B------:R-:W2:Y:S02]  /*8ae0*/  @!P0 SYNCS.PHASECHK.TRANS64 P0, [R0+URZ], R3 ;  /* 0x00000003000085a7 */ /* 0x000ea400080010ff */
[----:B--2---:R-:W-:Y:S05]  /*8af0*/  @!P0 BRA `(.L_x_186) ;  /* 0xfffffffc00f08947 */ /* 0x004fea000383ffff */
[----:B------:R-:W-:Y:S05]  /*8b00*/  BRA `(.L_x_187) ;  /* 0xffffffa8000c7947 */ /* 0x000fea000383ffff */
.L_x_56:
[----:B----4-:R-:W-:-:S07]  /*8b10*/  MOV R0, UR5 ;  /* 0x0000000500007c02 */ /* 0x010fce0008000f00 */
.L_x_188:
[----:B-1----:R1:W2:Y:S02]  /*8b20*/  SYNCS.PHASECHK.TRANS64.TRYWAIT P0, [R0+URZ], R3 ;  /* 0x00000003000075a7 */ /* 0x0022a400080011ff */
[----:B--2---:R-:W-:Y:S05]  /*8b30*/  @!P0 NANOSLEEP.SYNCS 0x989680 ;  /* 0x009896800000895d */ /* 0x004fea0003900000 */
[----:B------:R-:W2:Y:S02]  /*8b40*/  @!P0 SYNCS.PHASECHK.TRANS64 P0, [R0+URZ], R3 ;  /* 0x00000003000085a7 */ /* 0x000ea400080010ff */
[----:B--2---:R-:W-:Y:S05]  /*8b50*/  @!P0 BRA `(.L_x_188) ;  /* 0xfffffffc00f08947 */ /* 0x004fea000383ffff */
[----:B------:R-:W-:Y:S05]  /*8b60*/  BRA `(.L_x_189) ;  /* 0xffffffa800187947 */ /* 0x000fea000383ffff */
.L_x_57:
[----:B----4-:R-:W-:-:S07]  /*8b70*/  MOV R0, UR5 ;  /* 0x0000000500007c02 */ /* 0x010fce0008000f00 */
.L_x_190:
[----:B-1----:R1:W2:Y:S02]  /*8b80*/  SYNCS.PHASECHK.TRANS64.TRYWAIT P0, [R0+URZ], R3 ;  /* 0x00000003000075a7 */ /* 0x0022a400080011ff */
[----:B--2---:R-:W-:Y:S05]  /*8b90*/  @!P0 NANOSLEEP.SYNCS 0x989680 ;  /* 0x009896800000895d */ /* 0x004fea0003900000 */
[----:B------:R-:W2:Y:S02]  /*8ba0*/  @!P0 SYNCS.PHASECHK.TRANS64 P0, [R0+URZ], R3 ;  /* 0x00000003000085a7 */ /* 0x000ea400080010ff */
[----:B--2---:R-:W-:Y:S05]  /*8bb0*/  @!P0 BRA `(.L_x_190) ;  /* 0xfffffffc00f08947 */ /* 0x004fea000383ffff */
[----:B------:R-:W-:Y:S05]  /*8bc0*/  BRA `(.L_x_191) ;  /* 0xffffffa800247947 */ /* 0x000fea000383ffff */
.L_x_58:
[----:B----4-:R-:W-:-:S07]  /*8bd0*/  MOV R0, UR5 ;  /* 0x0000000500007c02 */ /* 0x010fce0008000f00 */
.L_x_192:
[----:B-1----:R1:W2:Y:S02]  /*8be0*/  SYNCS.PHASECHK.TRANS64.TRYWAIT P0, [R0+URZ], R3 ;  /* 0x00000003000075a7 */ /* 0x0022a400080011ff */
[----:B--2---:R-:W-:Y:S05]  /*8bf0*/  @!P0 NANOSLEEP.SYNCS 0x989680 ;  /* 0x009896800000895d */ /* 0x004fea0003900000 */
[----:B------:R-:W2:Y:S02]  /*8c00*/  @!P0 SYNCS.PHASECHK.TRANS64 P0, [R0+URZ], R3 ;  /* 0x00000003000085a7 */ /* 0x000ea400080010ff */
[----:B--2---:R-:W-:Y:S05]  /*8c10*/  @!P0 BRA `(.L_x_192) ;  /* 0xfffffffc00f08947 */ /* 0x004fea000383ffff */
[----:B------:R-:W-:Y:S05]  /*8c20*/  BRA `(.L_x_193) ;  /* 0xffffffa800307947 */ /* 0x000fea000383ffff */
.L_x_59:
[----:B----4-:R-:W-:-:S07]  /*8c30*/  MOV R0, UR5 ;  /* 0x0000000500007c02 */ /* 0x010fce0008000f00 */
.L_x_194:
[----:B-1----:R1:W2:Y:S02]  /*8c40*/  SYNCS.PHASECHK.TRANS64.TRYWAIT P0, [R0+URZ], R3 ;  /* 0x00000003000075a7 */ /* 0x0022a400080011ff */
[----:B--2---:R-:W-:Y:S05]  /*8c50*/  @!P0 NANOSLEEP.SYNCS 0x989680 ;  /* 0x009896800000895d */ /* 0x004fea0003900000 */
[----:B------:R-:W2:Y:S02]  /*8c60*/  @!P0 SYNCS.PHASECHK.TRANS64 P0, [R0+URZ], R3 ;  /* 0x00000003000085a7 */ /* 0x000ea400080010ff */
[----:B--2---:R-:W-:Y:S05]  /*8c70*/  @!P0 BRA `(.L_x_194) ;  /* 0xfffffffc00f08947 */ /* 0x004fea000383ffff */
[----:B------:R-:W-:Y:S05]  /*8c80*/  BRA `(.L_x_195) ;  /* 0xffffffa8003c7947 */ /* 0x000fea000383ffff */
.L_x_60:
[----:B----4-:R-:W-:-:S07]  /*8c90*/  MOV R0, UR5 ;  /* 0x0000000500007c02 */ /* 0x010fce0008000f00 */
.L_x_196:
[----:B-1----:R1:W2:Y:S02]  /*8ca0*/  SYNCS.PHASECHK.TRANS64.TRYWAIT P0, [R0+URZ], R3 ;  /* 0x00000003000075a7 */ /* 0x0022a400080011ff */
[----:B--2---:R-:W-:Y:S05]  /*8cb0*/  @!P0 NANOSLEEP.SYNCS 0x989680 ;  /* 0x009896800000895d */ /* 0x004fea0003900000 */
[----:B------:R-:W2:Y:S02]  /*8cc0*/  @!P0 SYNCS.PHASECHK.TRANS64 P0, [R0+URZ], R3 ;  /* 0x00000003000085a7 */ /* 0x000ea400080010ff */
[----:B--2---:R-:W-:Y:S05]  /*8cd0*/  @!P0 BRA `(.L_x_196) ;  /* 0xfffffffc00f08947 */ /* 0x004fea000383ffff */
[----:B------:R-:W-:Y:S05]  /*8ce0*/  BRA `(.L_x_197) ;  /* 0xffffffa800487947 */ /* 0x000fea000383ffff */
.L_x_61:
[----:B----4-:R-:W-:-:S07]  /*8cf0*/  MOV R0, UR5 ;  /* 0x0000000500007c02 */ /* 0x010fce0008000f00 */
.L_x_198:
[----:B-1----:R1:W2:Y:S02]  /*8d00*/  SYNCS.PHASECHK.TRANS64.TRYWAIT P0, [R0+URZ], R3 ;  /* 0x00000003000075a7 */ /* 0x0022a400080011ff */
[----:B--2---:R-:W-:Y:S05]  /*8d10*/  @!P0 NANOSLEEP.SYNCS 0x989680 ;  /* 0x009896800000895d */ /* 0x004fea0003900000 */
[----:B------:R-:W2:Y:S02]  /*8d20*/  @!P0 SYNCS.PHASECHK.TRANS64 P0, [R0+URZ], R3 ;  /* 0x00000003000085a7 */ /* 0x000ea400080010ff */
[----:B--2---:R-:W-:Y:S05]  /*8d30*/  @!P0 BRA `(.L_x_198) ;  /* 0xfffffffc00f08947 */ /* 0x004fea000383ffff */
[----:B------:R-:W-:Y:S05]  /*8d40*/  BRA `(.L_x_199) ;  /* 0xffffffa800547947 */ /* 0x000fea000383ffff */
.L_x_62:
[----:B----4-:R-:W-:-:S07]  /*8d50*/  MOV R0, UR5 ;  /* 0x0000000500007c02 */ /* 0x010fce0008000f00 */
.L_x_200:
[----:B-1----:R1:W2:Y:S02]  /*8d60*/  SYNCS.PHASECHK.TRANS64.TRYWAIT P0, [R0+URZ], R3 ;  /* 0x00000003000075a7 */ /* 0x0022a400080011ff */
[----:B--2---:R-:W-:Y:S05]  /*8d70*/  @!P0 NANOSLEEP.SYNCS 0x989680 ;  /* 0x009896800000895d */ /* 0x004fea0003900000 */
[----:B------:R-:W2:Y:S02]  /*8d80*/  @!P0 SYNCS.PHASECHK.TRANS64 P0, [R0+URZ], R3 ;  /* 0x00000003000085a7 */ /* 0x000ea400080010ff */
[----:B--2---:R-:W-:Y:S05]  /*8d90*/  @!P0 BRA `(.L_x_200) ;  /* 0xfffffffc00f08947 */ /* 0x004fea000383ffff */
[----:B------:R-:W-:Y:S05]  /*8da0*/  BRA `(.L_x_201) ;  /* 0xffffffa800607947 */ /* 0x000fea000383ffff */
.L_x_63:
[----:B----4-:R-:W-:-:S07]  /*8db0*/  MOV R0, UR5 ;  /* 0x0000000500007c02 */ /* 0x010fce0008000f00 */
.L_x_202:
[----:B-1----:R1:W2:Y:S02]  /*8dc0*/  SYNCS.PHASECHK.TRANS64.TRYWAIT P0, [R0+URZ], R3 ;  /* 0x00000003000075a7 */ /* 0x0022a400080011ff */
[----:B--2---:R-:W-:Y:S05]  /*8dd0*/  @!P0 NANOSLEEP.SYNCS 0x989680 ;  /* 0x009896800000895d */ /* 0x004fea0003900000 */
[----:B------:R-:W2:Y:S02]  /*8de0*/  @!P0 SYNCS.PHASECHK.TRANS64 P0, [R0+URZ], R3 ;  /* 0x00000003000085a7 */ /* 0x000ea400080010ff */
[----:B--2---:R-:W-:Y:S05]  /*8df0*/  @!P0 BRA `(.L_x_202) ;  /* 0xfffffffc00f08947 */ /* 0x004fea000383ffff */
[----:B------:R-:W-:Y:S05]  /*8e00*/  BRA `(.L_x_203) ;  /* 0xffffffa8006c7947 */ /* 0x000fea000383ffff */
.L_x_64:
[----:B----4-:R-:W-:-:S07]  /*8e10*/  MOV R0, UR5 ;  /* 0x0000000500007c02 */ /* 0x010fce0008000f00 */
.L_x_204:
[----:B-1----:R1:W2:Y:S02]  /*8e20*/  SYNCS.PHASECHK.TRANS64.TRYWAIT P0, [R0+URZ], R3 ;  /* 0x00000003000075a7 */ /* 0x0022a400080011ff */
[----:B--2---:R-:W-:Y:S05]  /*8e30*/  @!P0 NANOSLEEP.SYNCS 0x989680 ;  /* 0x009896800000895d */ /* 0x004fea0003900000 */
[----:B------:R-:W2:Y:S02]  /*8e40*/  @!P0 SYNCS.PHASECHK.TRANS64 P0, [R0+URZ], R3 ;  /* 0x00000003000085a7 */ /* 0x000ea400080010ff */
[----:B--2---:R-:W-:Y:S05]  /*8e50*/  @!P0 BRA `(.L_x_204) ;  /* 0xfffffffc00f08947 */ /* 0x004fea000383ffff */
[----:B------:R-:W-:Y:S05]  /*8e60*/  BRA `(.L_x_205) ;  /* 0xffffffa800787947 */ /* 0x000fea000383ffff */
.L_x_65:
[----:B----4-:R-:W-:-:S07]  /*8e70*/  MOV R0, UR5 ;  /* 0x0000000500007c02 */ /* 0x010fce0008000f00 */
.L_x_206:
[----:B-1----:R1:W2:Y:S02]  /*8e80*/  SYNCS.PHASECHK.TRANS64.TRYWAIT P0, [R0+URZ], R3 ;  /* 0x00000003000075a7 */ /* 0x0022a400080011ff */
[----:B--2---:R-:W-:Y:S05]  /*8e90*/  @!P0 NANOSLEEP.SYNCS 0x989680 ;  /* 0x009896800000895d */ /* 0x004fea0003900000 */
[----:B------:R-:W2:Y:S02]  /*8ea0*/  @!P0 SYNCS.PHASECHK.TRANS64 P0, [R0+URZ], R3 ;  /* 0x00000003000085a7 */ /* 0x000ea400080010ff */
[----:B--2---:R-:W-:Y:S05]  /*8eb0*/  @!P0 BRA `(.L_x_206) ;  /* 0xfffffffc00f08947 */ /* 0x004fea000383ffff */
[----:B------:R-:W-:Y:S05]  /*8ec0*/  BRA `(.L_x_207) ;  /* 0xffffffa800847947 */ /* 0x000fea000383ffff */
.L_x_66:
[----:B----4-:R-:W-:-:S07]  /*8ed0*/  MOV R0, UR5 ;  /* 0x0000000500007c02 */ /* 0x010fce0008000f00 */
.L_x_208:
[----:B-1----:R1:W2:Y:S02]  /*8ee0*/  SYNCS.PHASECHK.TRANS64.TRYWAIT P0, [R0+URZ], R3 ;  /* 0x00000003000075a7 */ /* 0x0022a400080011ff */
[----:B--2---:R-:W-:Y:S05]  /*8ef0*/  @!P0 NANOSLEEP.SYNCS 0x989680 ;  /* 0x009896800000895d */ /* 0x004fea0003900000 */
[----:B------:R-:W2:Y:S02]  /*8f00*/  @!P0 SYNCS.PHASECHK.TRANS64 P0, [R0+URZ], R3 ;  /* 0x00000003000085a7 */ /* 0x000ea400080010ff */
[----:B--2---:R-:W-:Y:S05]  /*8f10*/  @!P0 BRA `(.L_x_208) ;  /* 0xfffffffc00f08947 */ /* 0x004fea000383ffff */
[----:B------:R-:W-:Y:S05]  /*8f20*/  BRA `(.L_x_209) ;  /* 0xffffffa800907947 */ /* 0x000fea000383ffff */
.L_x_67:
[----:B----4-:R-:W-:-:S07]  /*8f30*/  MOV R0, UR5 ;  /* 0x0000000500007c02 */ /* 0x010fce0008000f00 */
.L_x_210:
[----:B-1----:R1:W2:Y:S02]  /*8f40*/  SYNCS.PHASECHK.TRANS64.TRYWAIT P0, [R0+URZ], R3 ;  /* 0x00000003000075a7 */ /* 0x0022a400080011ff */
[----:B--2---:R-:W-:Y:S05]  /*8f50*/  @!P0 NANOSLEEP.SYNCS 0x989680 ;  /* 0x009896800000895d */ /* 0x004fea0003900000 */
[----:B------:R-:W2:Y:S02]  /*8f60*/  @!P0 SYNCS.PHASECHK.TRANS64 P0, [R0+URZ], R3 ;  /* 0x00000003000085a7 */ /* 0x000ea400080010ff */
[----:B--2---:R-:W-:Y:S05]  /*8f70*/  @!P0 BRA `(.L_x_210) ;  /* 0xfffffffc00f08947 */ /* 0x004fea000383ffff */
[----:B------:R-:W-:Y:S05]  /*8f80*/  BRA `(.L_x_211) ;  /* 0xffffffa8009c7947 */ /* 0x000fea000383ffff */
.L_x_68:
[----:B----4-:R-:W-:-:S07]  /*8f90*/  MOV R0, UR5 ;  /* 0x0000000500007c02 */ /* 0x010fce0008000f00 */
.L_x_212:
[----:B-1----:R1:W2:Y:S02]  /*8fa0*/  SYNCS.PHASECHK.TRANS64.TRYWAIT P0, [R0+URZ], R3 ;  /* 0x00000003000075a7 */ /* 0x0022a400080011ff */
[----:B--2---:R-:W-:Y:S05]  /*8fb0*/  @!P0 NANOSLEEP.SYNCS 0x989680 ;  /* 0x009896800000895d */ /* 0x004fea0003900000 */
[----:B------:R-:W2:Y:S02]  /*8fc0*/  @!P0 SYNCS.PHASECHK.TRANS64 P0, [R0+URZ], R3 ;  /* 0x00000003000085a7 */ /* 0x000ea400080010ff */
[----:B--2---:R-:W-:Y:S05]  /*8fd0*/  @!P0 BRA `(.L_x_212) ;  /* 0xfffffffc00f08947 */ /* 0x004fea000383ffff */
[----:B------:R-:W-:Y:S05]  /*8fe0*/  BRA `(.L_x_213) ;  /* 0xffffffa800a87947 */ /* 0x000fea000383ffff */
.L_x_69:
[----:B----4-:R-:W-:-:S07]  /*8ff0*/  MOV R0, UR5 ;  /* 0x0000000500007c02 */ /* 0x010fce0008000f00 */
.L_x_214:
[----:B-1----:R1:W2:Y:S02]  /*9000*/  SYNCS.PHASECHK.TRANS64.TRYWAIT P0, [R0+URZ], R3 ;  /* 0x00000003000075a7 */ /* 0x0022a400080011ff */
[----:B--2---:R-:W-:Y:S05]  /*9010*/  @!P0 NANOSLEEP.SYNCS 0x989680 ;  /* 0x009896800000895d */ /* 0x004fea0003900000 */
[----:B------:R-:W2:Y:S02]  /*9020*/  @!P0 SYNCS.PHASECHK.TRANS64 P0, [R0+URZ], R3 ;  /* 0x00000003000085a7 */ /* 0x000ea400080010ff */
[----:B--2---:R-:W-:Y:S05]  /*9030*/  @!P0 BRA `(.L_x_214) ;  /* 0xfffffffc00f08947 */ /* 0x004fea000383ffff */
[----:B------:R-:W-:Y:S05]  /*9040*/  BRA `(.L_x_215) ;  /* 0xffffffa800b47947 */ /* 0x000fea000383ffff */
.L_x_70:
[----:B----4-:R-:W-:-:S07]  /*9050*/  MOV R0, UR5 ;  /* 0x0000000500007c02 */ /* 0x010fce0008000f00 */
.L_x_216:
[----:B-1----:R1:W2:Y:S02]  /*9060*/  SYNCS.PHASECHK.TRANS64.TRYWAIT P0, [R0+URZ], R3 ;  /* 0x00000003000075a7 */ /* 0x0022a400080011ff */
[----:B--2---:R-:W-:Y:S05]  /*9070*/  @!P0 NANOSLEEP.SYNCS 0x989680 ;  /* 0x009896800000895d */ /* 0x004fea0003900000 */
[----:B------:R-:W2:Y:S02]  /*9080*/  @!P0 SYNCS.PHASECHK.TRANS64 P0, [R0+URZ], R3 ;  /* 0x00000003000085a7 */ /* 0x000ea400080010ff */
[----:B--2---:R-:W-:Y:S05]  /*9090*/  @!P0 BRA `(.L_x_216) ;  /* 0xfffffffc00f08947 */ /* 0x004fea000383ffff */
[----:B------:R-:W-:Y:S05]  /*90a0*/  BRA `(.L_x_217) ;  /* 0xffffffa800c07947 */ /* 0x000fea000383ffff */
.L_x_71:
[----:B----4-:R-:W-:-:S07]  /*90b0*/  MOV R0, UR5 ;  /* 0x0000000500007c02 */ /* 0x010fce0008000f00 */
.L_x_218:
[----:B-1----:R1:W2:Y:S02]  /*90c0*/  SYNCS.PHASECHK.TRANS64.TRYWAIT P0, [R0+URZ], R3 ;  /* 0x00000003000075a7 */ /* 0x0022a400080011ff */
[----:B--2---:R-:W-:Y:S05]  /*90d0*/  @!P0 NANOSLEEP.SYNCS 0x989680 ;  /* 0x009896800000895d */ /* 0x004fea0003900000 */
[----:B------:R-:W2:Y:S02]  /*90e0*/  @!P0 SYNCS.PHASECHK.TRANS64 P0, [R0+URZ], R3 ;  /* 0x00000003000085a7 */ /* 0x000ea400080010ff */
[----:B--2---:R-:W-:Y:S05]  /*90f0*/  @!P0 BRA `(.L_x_218) ;  /* 0xfffffffc00f08947 */ /* 0x004fea000383ffff */
[----:B------:R-:W-:Y:S05]  /*9100*/  BRA `(.L_x_219) ;  /* 0xffffffa800cc7947 */ /* 0x000fea000383ffff */
.L_x_72:
[----:B----4-:R-:W-:-:S07]  /*9110*/  MOV R0, UR5 ;  /* 0x0000000500007c02 */ /* 0x010fce0008000f00 */
.L_x_220:
[----:B-1----:R1:W2:Y:S02]  /*9120*/  SYNCS.PHASECHK.TRANS64.TRYWAIT P0, [R0+URZ], R3 ;  /* 0x00000003000075a7 */ /* 0x0022a400080011ff */
[----:B--2---:R-:W-:Y:S05]  /*9130*/  @!P0 NANOSLEEP.SYNCS 0x989680 ;  /* 0x009896800000895d */ /* 0x004fea0003900000 */
[----:B------:R-:W2:Y:S02]  /*9140*/  @!P0 SYNCS.PHASECHK.TRANS64 P0, [R0+URZ], R3 ;  /* 0x00000003000085a7 */ /* 0x000ea400080010ff */
[----:B--2---:R-:W-:Y:S05]  /*9150*/  @!P0 BRA `(.L_x_220) ;  /* 0xfffffffc00f08947 */ /* 0x004fea000383ffff */
[----:B------:R-:W-:Y:S05]  /*9160*/  BRA `(.L_x_221) ;  /* 0xffffffa800d87947 */ /* 0x000fea000383ffff */
.L_x_73:
[----:B----4-:R-:W-:-:S07]  /*9170*/  MOV R0, UR5 ;  /* 0x0000000500007c02 */ /* 0x010fce0008000f00 */
.L_x_222:
[----:B-1----:R1:W2:Y:S02]  /*9180*/  SYNCS.PHASECHK.TRANS64.TRYWAIT P0, [R0+URZ], R3 ;  /* 0x00000003000075a7 */ /* 0x0022a400080011ff */
[----:B--2---:R-:W-:Y:S05]  /*9190*/  @!P0 NANOSLEEP.SYNCS 0x989680 ;  /* 0x009896800000895d */ /* 0x004fea0003900000 */
[----:B------:R-:W2:Y:S02]  /*91a0*/  @!P0 SYNCS.PHASECHK.TRANS64 P0, [R0+URZ], R3 ;  /* 0x00000003000085a7 */ /* 0x000ea400080010ff */
[----:B--2---:R-:W-:Y:S05]  /*91b0*/  @!P0 BRA `(.L_x_222) ;  /* 0xfffffffc00f08947 */ /* 0x004fea000383ffff */
[----:B------:R-:W-:Y:S05]  /*91c0*/  BRA `(.L_x_223) ;  /* 0xffffffa800e47947 */ /* 0x000fea000383ffff */
.L_x_74:
[----:B----4-:R-:W-:-:S07]  /*91d0*/  MOV R0, UR5 ;  /* 0x0000000500007c02 */ /* 0x010fce0008000f00 */
.L_x_224:
[----:B-1----:R1:W2:Y:S02]  /*91e0*/  SYNCS.PHASECHK.TRANS64.TRYWAIT P0, [R0+URZ], R3 ;  /* 0x00000003000075a7 */ /* 0x0022a400080011ff */
[----:B--2---:R-:W-:Y:S05]  /*91f0*/  @!P0 NANOSLEEP.SYNCS 0x989680 ;  /* 0x009896800000895d */ /* 0x004fea0003900000 */
[----:B------:R-:W2:Y:S02]  /*9200*/  @!P0 SYNCS.PHASECHK.TRANS64 P0, [R0+URZ], R3 ;  /* 0x00000003000085a7 */ /* 0x000ea400080010ff */
[----:B--2---:R-:W-:Y:S05]  /*9210*/  @!P0 BRA `(.L_x_224) ;  /* 0xfffffffc00f08947 */ /* 0x004fea000383ffff */
[----:B------:R-:W-:Y:S05]  /*9220*/  BRA `(.L_x_225) ;  /* 0xffffffa800f07947 */ /* 0x000fea000383ffff */
.L_x_75:
[----:B----4-:R-:W-:-:S07]  /*9230*/  MOV R0, UR5 ;  /* 0x0000000500007c02 */ /* 0x010fce0008000f00 */
.L_x_226:
[----:B-1----:R1:W2:Y:S02]  /*9240*/  SYNCS.PHASECHK.TRANS64.TRYWAIT P0, [R0+URZ], R3 ;  /* 0x00000003000075a7 */ /* 0x0022a400080011ff */
[----:B--2---:R-:W-:Y:S05]  /*9250*/  @!P0 NANOSLEEP.SYNCS 0x989680 ;  /* 0x009896800000895d */ /* 0x004fea0003900000 */
[----:B------:R-:W2:Y:S02]  /*9260*/  @!P0 SYNCS.PHASECHK.TRANS64 P0, [R0+URZ], R3 ;  /* 0x00000003000085a7 */ /* 0x000ea400080010ff */
[----:B--2---:R-:W-:Y:S05]  /*9270*/  @!P0 BRA `(.L_x_226) ;  /* 0xfffffffc00f08947 */ /* 0x004fea000383ffff */
[----:B------:R-:W-:Y:S05]  /*9280*/  BRA `(.L_x_227) ;  /* 0xffffffa800fc7947 */ /* 0x000fea000383ffff */
.L_x_76:
[----:B----4-:R-:W-:-:S07]  /*9290*/  MOV R0, UR5 ;  /* 0x0000000500007c02 */ /* 0x010fce0008000f00 */
.L_x_228:
[----:B-1----:R1:W2:Y:S02]  /*92a0*/  SYNCS.PHASECHK.TRANS64.TRYWAIT P0, [R0+URZ], R3 ;  /* 0x00000003000075a7 */ /* 0x0022a400080011ff */
[----:B--2---:R-:W-:Y:S05]  /*92b0*/  @!P0 NANOSLEEP.SYNCS 0x989680 ;  /* 0x009896800000895d */ /* 0x004fea0003900000 */
[----:B------:R-:W2:Y:S02]  /*92c0*/  @!P0 SYNCS.PHASECHK.TRANS64 P0, [R0+URZ], R3 ;  /* 0x00000003000085a7 */ /* 0x000ea400080010ff */
[----:B--2---:R-:W-:Y:S05]  /*92d0*/  @!P0 BRA `(.L_x_228) ;  /* 0xfffffffc00f08947 */ /* 0x004fea000383ffff */
[----:B------:R-:W-:Y:S05]  /*92e0*/  BRA `(.L_x_229) ;  /* 0xffffffac00087947 */ /* 0x000fea000383ffff */
.L_x_77:
[----:B----4-:R-:W-:-:S07]  /*92f0*/  MOV R0, UR5 ;  /* 0x0000000500007c02 */ /* 0x010fce0008000f00 */
.L_x_230:
[----:B-1----:R1:W2:Y:S02]  /*9300*/  SYNCS.PHASECHK.TRANS64.TRYWAIT P0, [R0+URZ], R3 ;  /* 0x00000003000075a7 */ /* 0x0022a400080011ff */
[----:B--2---:R-:W-:Y:S05]  /*9310*/  @!P0 NANOSLEEP.SYNCS 0x989680 ;  /* 0x009896800000895d */ /* 0x004fea0003900000 */
[----:B------:R-:W2:Y:S02]  /*9320*/  @!P0 SYNCS.PHASECHK.TRANS64 P0, [R0+URZ], R3 ;  /* 0x00000003000085a7 */ /* 0x000ea400080010ff */
[----:B--2---:R-:W-:Y:S05]  /*9330*/  @!P0 BRA `(.L_x_230) ;  /* 0xfffffffc00f08947 */ /* 0x004fea000383ffff */
[----:B------:R-:W-:Y:S05]  /*9340*/  BRA `(.L_x_231) ;  /* 0xffffffac00147947 */ /* 0x000fea000383ffff */
.L_x_78:
[----:B----4-:R-:W-:-:S07]  /*9350*/  MOV R0, UR5 ;  /* 0x0000000500007c02 */ /* 0x010fce0008000f00 */
.L_x_232:
[----:B-1----:R1:W2:Y:S02]  /*9360*/  SYNCS.PHASECHK.TRANS64.TRYWAIT P0, [R0+URZ], R3 ;  /* 0x00000003000075a7 */ /* 0x0022a400080011ff */
[----:B--2---:R-:W-:Y:S05]  /*9370*/  @!P0 NANOSLEEP.SYNCS 0x989680 ;  /* 0x009896800000895d */ /* 0x004fea0003900000 */
[----:B------:R-:W2:Y:S02]  /*9380*/  @!P0 SYNCS.PHASECHK.TRANS64 P0, [R0+URZ], R3 ;  /* 0x00000003000085a7 */ /* 0x000ea400080010ff */
[----:B--2---:R-:W-:Y:S05]  /*9390*/  @!P0 BRA `(.L_x_232) ;  /* 0xfffffffc00f08947 */ /* 0x004fea000383ffff */
[----:B------:R-:W-:Y:S05]  /*93a0*/  BRA `(.L_x_233) ;  /* 0xffffffac00207947 */ /* 0x000fea000383ffff */
.L_x_79:
[----:B----4-:R-:W-:-:S07]  /*93b0*/  MOV R0, UR5 ;  /* 0x0000000500007c02 */ /* 0x010fce0008000f00 */
.L_x_234:
[----:B-1----:R1:W2:Y:S02]  /*93c0*/  SYNCS.PHASECHK.TRANS64.TRYWAIT P0, [R0+URZ], R3 ;  /* 0x00000003000075a7 */ /* 0x0022a400080011ff */
[----:B--2---:R-:W-:Y:S05]  /*93d0*/  @!P0 NANOSLEEP.SYNCS 0x989680 ;  /* 0x009896800000895d */ /* 0x004fea0003900000 */
[----:B------:R-:W2:Y:S02]  /*93e0*/  @!P0 SYNCS.PHASECHK.TRANS64 P0, [R0+URZ], R3 ;  /* 0x00000003000085a7 */ /* 0x000ea400080010ff */
[----:B--2---:R-:W-:Y:S05]  /*93f0*/  @!P0 BRA `(.L_x_234) ;  /* 0xfffffffc00f08947 */ /* 0x004fea000383ffff */
[----:B------:R-:W-:Y:S05]  /*9400*/  BRA `(.L_x_235) ;  /* 0xffffffac002c7947 */ /* 0x000fea000383ffff */
.L_x_80:
[----:B----4-:R-:W-:-:S07]  /*9410*/  MOV R0, UR5 ;  /* 0x0000000500007c02 */ /* 0x010fce0008000f00 */
.L_x_236:
[----:B-1----:R1:W2:Y:S02]  /*9420*/  SYNCS.PHASECHK.TRANS64.TRYWAIT P0, [R0+URZ], R3 ;  /* 0x00000003000075a7 */ /* 0x0022a400080011ff */
[----:B--2---:R-:W-:Y:S05]  /*9430*/  @!P0 NANOSLEEP.SYNCS 0x989680 ;  /* 0x009896800000895d */ /* 0x004fea0003900000 */
[----:B------:R-:W2:Y:S02]  /*9440*/  @!P0 SYNCS.PHASECHK.TRANS64 P0, [R0+URZ], R3 ;  /* 0x00000003000085a7 */ /* 0x000ea400080010ff */
[----:B--2---:R-:W-:Y:S05]  /*9450*/  @!P0 BRA `(.L_x_236) ;  /* 0xfffffffc00f08947 */ /* 0x004fea000383ffff */
[----:B------:R-:W-:Y:S05]  /*9460*/  BRA `(.L_x_237) ;  /* 0xffffffac00387947 */ /* 0x000fea000383ffff */
.L_x_81:
[----:B----4-:R-:W-:-:S07]  /*9470*/  MOV R0, UR5 ;  /* 0x0000000500007c02 */ /* 0x010fce0008000f00 */
.L_x_238:
[----:B-1----:R1:W2:Y:S02]  /*9480*/  SYNCS.PHASECHK.TRANS64.TRYWAIT P0, [R0+URZ], R3 ;  /* 0x00000003000075a7 */ /* 0x0022a400080011ff */
[----:B--2---:R-:W-:Y:S05]  /*9490*/  @!P0 NANOSLEEP.SYNCS 0x989680 ;  /* 0x009896800000895d */ /* 0x004fea0003900000 */
[----:B------:R-:W2:Y:S02]  /*94a0*/  @!P0 SYNCS.PHASECHK.TRANS64 P0, [R0+URZ], R3 ;  /* 0x00000003000085a7 */ /* 0x000ea400080010ff */
[----:B--2---:R-:W-:Y:S05]  /*94b0*/  @!P0 BRA `(.L_x_238) ;  /* 0xfffffffc00f08947 */ /* 0x004fea000383ffff */
[----:B------:R-:W-:Y:S05]  /*94c0*/  BRA `(.L_x_239) ;  /* 0xffffffac00447947 */ /* 0x000fea000383ffff */
.L_x_82:
[----:B----4-:R-:W-:-:S07]  /*94d0*/  MOV R0, UR5 ;  /* 0x0000000500007c02 */ /* 0x010fce0008000f00 */
.L_x_240:
[----:B-1----:R1:W2:Y:S02]  /*94e0*/  SYNCS.PHASECHK.TRANS64.TRYWAIT P0, [R0+URZ], R3 ;  /* 0x00000003000075a7 */ /* 0x0022a400080011ff */
[----:B--2---:R-:W-:Y:S05]  /*94f0*/  @!P0 NANOSLEEP.SYNCS 0x989680 ;  /* 0x009896800000895d */ /* 0x004fea0003900000 */
[----:B------:R-:W2:Y:S02]  /*9500*/  @!P0 SYNCS.PHASECHK.TRANS64 P0, [R0+URZ], R3 ;  /* 0x00000003000085a7 */ /* 0x000ea400080010ff */
[----:B--2---:R-:W-:Y:S05]  /*9510*/  @!P0 BRA `(.L_x_240) ;  /* 0xfffffffc00f08947 */ /* 0x004fea000383ffff */
[----:B------:R-:W-:Y:S05]  /*9520*/  BRA `(.L_x_241) ;  /* 0xffffffac00507947 */ /* 0x000fea000383ffff */
.L_x_83:
[----:B----4-:R-:W-:-:S07]  /*9530*/  MOV R0, UR5 ;  /* 0x0000000500007c02 */ /* 0x010fce0008000f00 */
.L_x_242:
[----:B-1----:R1:W2:Y:S02]  /*9540*/  SYNCS.PHASECHK.TRANS64.TRYWAIT P0, [R0+URZ], R3 ;  /* 0x00000003000075a7 */ /* 0x0022a400080011ff */
[----:B--2---:R-:W-:Y:S05]  /*9550*/  @!P0 NANOSLEEP.SYNCS 0x989680 ;  /* 0x009896800000895d */ /* 0x004fea0003900000 */
[----:B------:R-:W2:Y:S02]  /*9560*/  @!P0 SYNCS.PHASECHK.TRANS64 P0, [R0+URZ], R3 ;  /* 0x00000003000085a7 */ /* 0x000ea400080010ff */
[----:B--2---:R-:W-:Y:S05]  /*9570*/  @!P0 BRA `(.L_x_242) ;  /* 0xfffffffc00f08947 */ /* 0x004fea000383ffff */
[----:B------:R-:W-:Y:S05]  /*9580*/  BRA `(.L_x_243) ;  /* 0xffffffac005c7947 */ /* 0x000fea000383ffff */
.L_x_84:
[----:B----4-:R-:W-:-:S07]  /*9590*/  MOV R0, UR5 ;  /* 0x0000000500007c02 */ /* 0x010fce0008000f00 */
.L_x_244:
[----:B-1----:R1:W2:Y:S02]  /*95a0*/  SYNCS.PHASECHK.TRANS64.TRYWAIT P0, [R0+URZ], R3 ;  /* 0x00000003000075a7 */ /* 0x0022a400080011ff */
[----:B--2---:R-:W-:Y:S05]  /*95b0*/  @!P0 NANOSLEEP.SYNCS 0x989680 ;  /* 0x009896800000895d */ /* 0x004fea0003900000 */
[----:B------:R-:W2:Y:S02]  /*95c0*/  @!P0 SYNCS.PHASECHK.TRANS64 P0, [R0+URZ], R3 ;  /* 0x00000003000085a7 */ /* 0x000ea400080010ff */
[----:B--2---:R-:W-:Y:S05]  /*95d0*/  @!P0 BRA `(.L_x_244) ;  /* 0xfffffffc00f08947 */ /* 0x004fea000383ffff */
[----:B------:R-:W-:Y:S05]  /*95e0*/  BRA `(.L_x_245) ;  /* 0xffffffac00687947 */ /* 0x000fea000383ffff */
.L_x_85:
[----:B----4-:R-:W-:-:S07]  /*95f0*/  MOV R0, UR5 ;  /* 0x0000000500007c02 */ /* 0x010fce0008000f00 */
.L_x_246:
[----:B-1----:R1:W2:Y:S02]  /*9600*/  SYNCS.PHASECHK.TRANS64.TRYWAIT P0, [R0+URZ], R3 ;  /* 0x00000003000075a7 */ /* 0x0022a400080011ff */
[----:B--2---:R-:W-:Y:S05]  /*9610*/  @!P0 NANOSLEEP.SYNCS 0x989680 ;  /* 0x009896800000895d */ /* 0x004fea0003900000 */
[----:B------:R-:W2:Y:S02]  /*9620*/  @!P0 SYNCS.PHASECHK.TRANS64 P0, [R0+URZ], R3 ;  /* 0x00000003000085a7 */ /* 0x000ea400080010ff */
[----:B--2---:R-:W-:Y:S05]  /*9630*/  @!P0 BRA `(.L_x_246) ;  /* 0xfffffffc00f08947 */ /* 0x004fea000383ffff */
[----:B------:R-:W-:Y:S05]  /*9640*/  BRA `(.L_x_247) ;  /* 0xffffffac00747947 */ /* 0x000fea000383ffff */
.L_x_86:
[----:B----4-:R-:W-:-:S07]  /*9650*/  MOV R0, UR5 ;  /* 0x0000000500007c02 */ /* 0x010fce0008000f00 */
.L_x_248:
[----:B-1----:R1:W2:Y:S02]  /*9660*/  SYNCS.PHASECHK.TRANS64.TRYWAIT P0, [R0+URZ], R3 ;  /* 0x00000003000075a7 */ /* 0x0022a400080011ff */
[----:B--2---:R-:W-:Y:S05]  /*9670*/  @!P0 NANOSLEEP.SYNCS 0x989680 ;  /* 0x009896800000895d */ /* 0x004fea0003900000 */
[----:B------:R-:W2:Y:S02]  /*9680*/  @!P0 SYNCS.PHASECHK.TRANS64 P0, [R0+URZ], R3 ;  /* 0x00000003000085a7 */ /* 0x000ea400080010ff */
[----:B--2---:R-:W-:Y:S05]  /*9690*/  @!P0 BRA `(.L_x_248) ;  /* 0xfffffffc00f08947 */ /* 0x004fea000383ffff */
[----:B------:R-:W-:Y:S05]  /*96a0*/  BRA `(.L_x_249) ;  /* 0xffffffac00807947 */ /* 0x000fea000383ffff */
.L_x_87:
[----:B----4-:R-:W-:-:S07]  /*96b0*/  MOV R0, UR5 ;  /* 0x0000000500007c02 */ /* 0x010fce0008000f00 */
.L_x_250:
[----:B-1----:R1:W2:Y:S02]  /*96c0*/  SYNCS.PHASECHK.TRANS64.TRYWAIT P0, [R0+URZ], R3 ;  /* 0x00000003000075a7 */ /* 0x0022a400080011ff */
[----:B--2---:R-:W-:Y:S05]  /*96d0*/  @!P0 NANOSLEEP.SYNCS 0x989680 ;  /* 0x009896800000895d */ /* 0x004fea0003900000 */
[----:B------:R-:W2:Y:S02]  /*96e0*/  @!P0 SYNCS.PHASECHK.TRANS64 P0, [R0+URZ], R3 ;  /* 0x00000003000085a7 */ /* 0x000ea400080010ff */
[----:B--2---:R-:W-:Y:S05]  /*96f0*/  @!P0 BRA `(.L_x_250) ;  /* 0xfffffffc00f08947 */ /* 0x004fea000383ffff */
[----:B------:R-:W-:Y:S05]  /*9700*/  BRA `(.L_x_251) ;  /* 0xffffffac008c7947 */ /* 0x000fea000383ffff */
.L_x_88:
[----:B----4-:R-:W-:-:S07]  /*9710*/  MOV R0, UR5 ;  /* 0x0000000500007c02 */ /* 0x010fce0008000f00 */
.L_x_252:
[----:B-1----:R1:W2:Y:S02]  /*9720*/  SYNCS.PHASECHK.TRANS64.TRYWAIT P0, [R0+URZ], R3 ;  /* 0x00000003000075a7 */ /* 0x0022a400080011ff */
[----:B--2---:R-:W-:Y:S05]  /*9730*/  @!P0 NANOSLEEP.SYNCS 0x989680 ;  /* 0x009896800000895d */ /* 0x004fea0003900000 */
[----:B------:R-:W2:Y:S02]  /*9740*/  @!P0 SYNCS.PHASECHK.TRANS64 P0, [R0+URZ], R3 ;  /* 0x00000003000085a7 */ /* 0x000ea400080010ff */
[----:B--2---:R-:W-:Y:S05]  /*9750*/  @!P0 BRA `(.L_x_252) ;  /* 0xfffffffc00f08947 */ /* 0x004fea000383ffff */
[----:B------:R-:W-:Y:S05]  /*9760*/  BRA `(.L_x_253) ;  /* 0xffffffac00987947 */ /* 0x000fea000383ffff */
.L_x_89:
[----:B----4-:R-:W-:-:S07]  /*9770*/  MOV R0, UR5 ;  /* 0x0000000500007c02 */ /* 0x010fce0008000f00 */
.L_x_254:
[----:B-1----:R1:W2:Y:S02]  /*9780*/  SYNCS.PHASECHK.TRANS64.TRYWAIT P0, [R0+URZ], R3 ;  /* 0x00000003000075a7 */ /* 0x0022a400080011ff */
[----:B--2---:R-:W-:Y:S05]  /*9790*/  @!P0 NANOSLEEP.SYNCS 0x989680 ;  /* 0x009896800000895d */ /* 0x004fea0003900000 */
[----:B------:R-:W2:Y:S02]  /*97a0*/  @!P0 SYNCS.PHASECHK.TRANS64 P0, [R0+URZ], R3 ;  /* 0x00000003000085a7 */ /* 0x000ea400080010ff */
[----:B--2---:R-:W-:Y:S05]  /*97b0*/  @!P0 BRA `(.L_x_254) ;  /* 0xfffffffc00f08947 */ /* 0x004fea000383ffff */
[----:B------:R-:W-:Y:S05]  /*97c0*/  BRA `(.L_x_255) ;  /* 0xffffffac00a47947 */ /* 0x000fea000383ffff */
.L_x_92:
[----:B-1----:R1:W2:Y:S02]  /*97d0*/  SYNCS.PHASECHK.TRANS64.TRYWAIT P0, [R0+URZ+0x3e0], R5 ;  /* 0x0003e005000075a7 */ /* 0x0022a400080011ff */
[----:B--2---:R-:W-:Y:S05]  /*97e0*/  @!P0 NANOSLEEP.SYNCS 0x989680 ;  /* 0x009896800000895d */ /* 0x004fea0003900000 */
[----:B------:R-:W2:Y:S02]  /*97f0*/  @!P0 SYNCS.PHASECHK.TRANS64 P0, [R0+URZ+0x3e0], R5 ;  /* 0x0003e005000085a7 */ /* 0x000ea400080010ff */
[----:B--2---:R-:W-:Y:S05]  /*9800*/  @!P0 BRA `(.L_x_92) ;  /* 0xfffffffc00f08947 */ /* 0x004fea000383ffff */
[----:B------:R-:W-:Y:S05]  /*9810*/  BRA `(.L_x_256) ;  /* 0xffffffb000007947 */ /* 0x000fea000383ffff */
.L_x_93:
[----:B------:R-:W-:-:S07]  /*9820*/  MOV R0, UR5 ;  /* 0x0000000500007c02 */ /* 0x000fce0008000f00 */
.L_x_257:
[----:B-1----:R1:W2:Y:S02]  /*9830*/  SYNCS.PHASECHK.TRANS64.TRYWAIT P0, [R0+URZ+0x390], R5 ;  /* 0x00039005000075a7 */ /* 0x0022a400080011ff */
[----:B--2---:R-:W-:Y:S05]  /*9840*/  @!P0 NANOSLEEP.SYNCS 0x989680 ;  /* 0x009896800000895d */ /* 0x004fea0003900000 */
[----:B------:R-:W2:Y:S02]  /*9850*/  @!P0 SYNCS.PHASECHK.TRANS64 P0, [R0+URZ+0x390], R5 ;  /* 0x00039005000085a7 */ /* 0x000ea400080010ff */
[----:B--2---:R-:W-:Y:S05]  /*9860*/  @!P0 BRA `(.L_x_257) ;  /* 0xfffffffc00f08947 */ /* 0x004fea000383ffff */
[----:B------:R-:W-:Y:S05]  /*9870*/  BRA `(.L_x_258) ;  /* 0xffffffb000107947 */ /* 0x000fea000383ffff */
.L_x_94:
[----:B-1----:R1:W2:Y:S02]  /*9880*/  SYNCS.PHASECHK.TRANS64.TRYWAIT P1, [R0+URZ+0x380], R5 ;  /* 0x00038005000075a7 */ /* 0x0022a400080211ff */
[----:B--2---:R-:W-:Y:S05]  /*9890*/  @!P1 NANOSLEEP.SYNCS 0x989680 ;  /* 0x009896800000995d */ /* 0x004fea0003900000 */
[----:B------:R-:W2:Y:S02]  /*98a0*/  @!P1 SYNCS.PHASECHK.TRANS64 P1, [R0+URZ+0x380], R5 ;  /* 0x00038005000095a7 */ /* 0x000ea400080210ff */
[----:B--2---:R-:W-:Y:S05]  /*98b0*/  @!P1 BRA `(.L_x_94) ;  /* 0xfffffffc00f09947 */ /* 0x004fea000383ffff */
[----:B------:R-:W-:Y:S05]  /*98c0*/  BRA `(.L_x_259) ;  /* 0xffffffb000407947 */ /* 0x000fea000383ffff */
.L_x_97:
[----:B------:R-:W-:-:S07]  /*98d0*/  MOV R0, UR5 ;  /* 0x0000000500007c02 */ /* 0x000fce0008000f00 */
.L_x_260:
[----:B-1----:R1:W2:Y:S02]  /*98e0*/  SYNCS.PHASECHK.TRANS64.TRYWAIT P0, [R0+URZ+0x390], R3 ;  /* 0x00039003000075a7 */ /* 0x0022a400080011ff */
[----:B--2---:R-:W-:Y:S05]  /*98f0*/  @!P0 NANOSLEEP.SYNCS 0x989680 ;  /* 0x009896800000895d */ /* 0x004fea0003900000 */
[----:B------:R-:W2:Y:S02]  /*9900*/  @!P0 SYNCS.PHASECHK.TRANS64 P0, [R0+URZ+0x390], R3 ;  /* 0x00039003000085a7 */ /* 0x000ea400080010ff */
[----:B--2---:R-:W-:Y:S05]  /*9910*/  @!P0 BRA `(.L_x_260) ;  /* 0xfffffffc00f08947 */ /* 0x004fea000383ffff */
[----:B------:R-:W-:Y:S05]  /*9920*/  BRA `(.L_x_96) ;  /* 0xffffffb000947947 */ /* 0x000fea000383ffff */
.L_x_104:
[----:B-1----:R1:W2:Y:S02]  /*9930*/  SYNCS.PHASECHK.TRANS64.TRYWAIT P1, [R0+URZ+0x380], R5 ;  /* 0x00038005000075a7 */ /* 0x0022a400080211ff */
[----:B--2---:R-:W-:Y:S05]  /*9940*/  @!P1 NANOSLEEP.SYNCS 0x989680 ;  /* 0x009896800000995d */ /* 0x004fea0003900000 */
[----:B------:R-:W2:Y:S02]  /*9950*/  @!P1 SYNCS.PHASECHK.TRANS64 P1, [R0+URZ+0x380], R5 ;  /* 0x00038005000095a7 */ /* 0x000ea400080210ff */
[----:B--2---:R-:W-:Y:S05]  /*9960*/  @!P1 BRA `(.L_x_104) ;  /* 0xfffffffc00f09947 */ /* 0x004fea000383ffff */
[----:B------:R-:W-:Y:S05]  /*9970*/  BRA `(.L_x_261) ;  /* 0xffffffb400e47947 */ /* 0x000fea000383ffff */
.L_x_105:
[----:B------:R-:W-:-:S07]  /*9980*/  MOV R3, UR9 ;  /* 0x0000000900037c02 */ /* 0x000fce0008000f00 */
.L_x_262:
[----:B-1----:R1:W2:Y:S02]  /*9990*/  SYNCS.PHASECHK.TRANS64.TRYWAIT P0, [R3+URZ+0x3c0], R0 ;  /* 0x0003c000030075a7 */ /* 0x0022a400080011ff */
[----:B--2---:R-:W-:Y:S05]  /*99a0*/  @!P0 NANOSLEEP.SYNCS 0x989680 ;  /* 0x009896800000895d */ /* 0x004fea0003900000 */
[----:B------:R-:W2:Y:S02]  /*99b0*/  @!P0 SYNCS.PHASECHK.TRANS64 P0, [R3+URZ+0x3c0], R0 ;  /* 0x0003c000030085a7 */ /* 0x000ea400080010ff */
[----:B--2---:R-:W-:Y:S05]  /*99c0*/  @!P0 BRA `(.L_x_262) ;  /* 0xfffffffc00f08947 */ /* 0x004fea000383ffff */
[----:B------:R-:W-:Y:S05]  /*99d0*/  BRA `(.L_x_263) ;  /* 0xffffffb800187947 */ /* 0x000fea000383ffff */
.L_x_108:
[----:B------:R-:W-:Y:S07]  /*99e0*/  MOV R0, UR7 ;  /* 0x0000000700007c02 */ /* 0x000fee0008000f00 */
.L_x_264:
[----:B-1----:R1:W2:Y:S02]  /*99f0*/  SYNCS.PHASECHK.TRANS64.TRYWAIT P0, [R0+URZ], R3 ;  /* 0x00000003000075a7 */ /* 0x0022a400080011ff */
[----:B--2---:R-:W-:Y:S05]  /*9a00*/  @!P0 NANOSLEEP.SYNCS 0x989680 ;  /* 0x009896800000895d */ /* 0x004fea0003900000 */
[----:B------:R-:W2:Y:S02]  /*9a10*/  @!P0 SYNCS.PHASECHK.TRANS64 P0, [R0+URZ], R3 ;  /* 0x00000003000085a7 */ /* 0x000ea400080010ff */
[----:B--2---:R-:W-:Y:S05]  /*9a20*/  @!P0 BRA `(.L_x_264) ;  /* 0xfffffffc00f08947 */ /* 0x004fea000383ffff */
[----:B------:R-:W-:Y:S05]  /*9a30*/  BRA `(.L_x_107) ;  /* 0xffffffb800507947 */ /* 0x000fea000383ffff */
.L_x_111:
[----:B------:R-:W-:-:S07]  /*9a40*/  MOV R0, UR5 ;  /* 0x0000000500007c02 */ /* 0x000fce0008000f00 */
.L_x_265:
[----:B--2---:R2:W3:Y:S02]  /*9a50*/  SYNCS.PHASECHK.TRANS64.TRYWAIT P0, [R0+URZ], R3 ;  /* 0x00000003000075a7 */ /* 0x0044e400080011ff */
[----:B---3--:R-:W-:Y:S05]  /*9a60*/  @!P0 NANOSLEEP.SYNCS 0x989680 ;  /* 0x009896800000895d */ /* 0x008fea0003900000 */
[----:B------:R-:W3:Y:S02]  /*9a70*/  @!P0 SYNCS.PHASECHK.TRANS64 P0, [R0+URZ], R3 ;  /* 0x00000003000085a7 */ /* 0x000ee400080010ff */
[----:B---3--:R-:W-:Y:S05]  /*9a80*/  @!P0 BRA `(.L_x_265) ;  /* 0xfffffffc00f08947 */ /* 0x008fea000383ffff */
[----:B------:R-:W-:Y:S05]  /*9a90*/  BRA `(.L_x_266) ;  /* 0xffffffb800f47947 */ /* 0x000fea000383ffff */
.L_x_112:
[----:B------:R-:W-:-:S07]  /*9aa0*/  MOV R0, UR5 ;  /* 0x0000000500007c02 */ /* 0x000fce0008000f00 */
.L_x_267:
[----:B--2---:R2:W3:Y:S02]  /*9ab0*/  SYNCS.PHASECHK.TRANS64.TRYWAIT P0, [R0+URZ], R3 ;  /* 0x00000003000075a7 */ /* 0x0044e400080011ff */
[----:B---3--:R-:W-:Y:S05]  /*9ac0*/  @!P0 NANOSLEEP.SYNCS 0x989680 ;  /* 0x009896800000895d */ /* 0x008fea0003900000 */
[----:B------:R-:W3:Y:S02]  /*9ad0*/  @!P0 SYNCS.PHASECHK.TRANS64 P0, [R0+URZ], R3 ;  /* 0x00000003000085a7 */ /* 0x000ee400080010ff */
[----:B---3--:R-:W-:Y:S05]  /*9ae0*/  @!P0 BRA `(.L_x_267) ;  /* 0xfffffffc00f08947 */ /* 0x008fea000383ffff */
[----:B------:R-:W-:Y:S05]  /*9af0*/  BRA `(.L_x_268) ;  /* 0xffffffbc00007947 */ /* 0x000fea000383ffff */
.L_x_113:
[----:B------:R-:W-:-:S07]  /*9b00*/  MOV R0, UR5 ;  /* 0x0000000500007c02 */ /* 0x000fce0008000f00 */
.L_x_269:
[----:B--2---:R2:W3:Y:S02]  /*9b10*/  SYNCS.PHASECHK.TRANS64.TRYWAIT P0, [R0+URZ], R3 ;  /* 0x00000003000075a7 */ /* 0x0044e400080011ff */
[----:B---3--:R-:W-:Y:S05]  /*9b20*/  @!P0 NANOSLEEP.SYNCS 0x989680 ;  /* 0x009896800000895d */ /* 0x008fea0003900000 */
[----:B------:R-:W3:Y:S02]  /*9b30*/  @!P0 SYNCS.PHASECHK.TRANS64 P0, [R0+URZ], R3 ;  /* 0x00000003000085a7 */ /* 0x000ee400080010ff */
[----:B---3--:R-:W-:Y:S05]  /*9b40*/  @!P0 BRA `(.L_x_269) ;  /* 0xfffffffc00f08947 */ /* 0x008fea000383ffff */
[----:B------:R-:W-:Y:S05]  /*9b50*/  BRA `(.L_x_270) ;  /* 0xffffffbc000c7947 */ /* 0x000fea000383ffff */
.L_x_114:
[----:B------:R-:W-:-:S07]  /*9b60*/  MOV R0, UR7 ;  /* 0x0000000700007c02 */ /* 0x000fce0008000f00 */
.L_x_271:
[----:B--2---:R2:W3:Y:S02]  /*9b70*/  SYNCS.PHASECHK.TRANS64.TRYWAIT P0, [R0+URZ], R3 ;  /* 0x00000003000075a7 */ /* 0x0044e400080011ff */
[----:B---3--:R-:W-:Y:S05]  /*9b80*/  @!P0 NANOSLEEP.SYNCS 0x989680 ;  /* 0x009896800000895d */ /* 0x008fea0003900000 */
[----:B------:R-:W3:Y:S02]  /*9b90*/  @!P0 SYNCS.PHASECHK.TRANS64 P0, [R0+URZ], R3 ;  /* 0x00000003000085a7 */ /* 0x000ee400080010ff */
[----:B---3--:R-:W-:Y:S05]  /*9ba0*/  @!P0 BRA `(.L_x_271) ;  /* 0xfffffffc00f08947 */ /* 0x008fea000383ffff */
[----:B------:R-:W-:Y:S05]  /*9bb0*/  BRA `(.L_x_272) ;  /* 0xffffffbc00187947 */ /* 0x000fea000383ffff */
.L_x_119:
[----:B---3--:R3:W1:Y:S02]  /*9bc0*/  SYNCS.PHASECHK.TRANS64.TRYWAIT P0, [R0+URZ+0x380], R3 ;  /* 0x00038003000075a7 */ /* 0x00866400080011ff */
[----:B-1----:R-:W-:Y:S05]  /*9bd0*/  @!P0 NANOSLEEP.SYNCS 0x989680 ;  /* 0x009896800000895d */ /* 0x002fea0003900000 */
[----:B------:R-:W1:Y:S02]  /*9be0*/  @!P0 SYNCS.PHASECHK.TRANS64 P0, [R0+URZ+0x380], R3 ;  /* 0x00038003000085a7 */ /* 0x000e6400080010ff */
[----:B-1----:R-:W-:Y:S05]  /*9bf0*/  @!P0 BRA `(.L_x_119) ;  /* 0xfffffffc00f08947 */ /* 0x002fea000383ffff */
[----:B------:R-:W-:Y:S05]  /*9c00*/  BRA `(.L_x_273) ;  /* 0xffffffc000147947 */ /* 0x000fea000383ffff */
.L_x_122:
[----:B------:R-:W-:Y:S07]  /*9c10*/  MOV R0, UR6 ;  /* 0x0000000600007c02 */ /* 0x000fee0008000f00 */
.L_x_274:
[----:B-1----:R1:W3:Y:S02]  /*9c20*/  SYNCS.PHASECHK.TRANS64.TRYWAIT P0, [R0+URZ+0x378], R3 ;  /* 0x00037803000075a7 */ /* 0x0022e400080011ff */
[----:B---3--:R-:W-:Y:S05]  /*9c30*/  @!P0 NANOSLEEP.SYNCS 0x989680 ;  /* 0x009896800000895d */ /* 0x008fea0003900000 */
[----:B------:R-:W3:Y:S02]  /*9c40*/  @!P0 SYNCS.PHASECHK.TRANS64 P0, [R0+URZ+0x378], R3 ;  /* 0x00037803000085a7 */ /* 0x000ee400080010ff */
[----:B---3--:R-:W-:Y:S05]  /*9c50*/  @!P0 BRA `(.L_x_274) ;  /* 0xfffffffc00f08947 */ /* 0x008fea000383ffff */
[----:B------:R-:W-:Y:S05]  /*9c60*/  BRA `(.L_x_121) ;  /* 0xffffffc400007947 */ /* 0x000fea000383ffff */
.L_x_125:
[----:B------:R-:W-:Y:S07]  /*9c70*/  MOV R3, UR6 ;  /* 0x0000000600037c02 */ /* 0x000fee0008000f00 */
.L_x_275:
[----:B-1----:R1:W2:Y:S02]  /*9c80*/  SYNCS.PHASECHK.TRANS64.TRYWAIT P2, [R3+URZ+0x368], R26 ;  /* 0x0003681a030075a7 */ /* 0x0022a400080411ff */
[----:B--2---:R-:W-:Y:S05]  /*9c90*/  @!P2 NANOSLEEP.SYNCS 0x989680 ;  /* 0x009896800000a95d */ /* 0x004fea0003900000 */
[----:B------:R-:W2:Y:S02]  /*9ca0*/  @!P2 SYNCS.PHASECHK.TRANS64 P2, [R3+URZ+0x368], R26 ;  /* 0x0003681a0300a5a7 */ /* 0x000ea400080410ff */
[----:B--2---:R-:W-:Y:S05]  /*9cb0*/  @!P2 BRA `(.L_x_275) ;  /* 0xfffffffc00f0a947 */ /* 0x004fea000383ffff */
[----:B------:R-:W-:Y:S05]  /*9cc0*/  BRA `(.L_x_276) ;  /* 0xffffffc400947947 */ /* 0x000fea000383ffff */
.L_x_128:
[----:B--2---:R2:W4:Y:S02]  /*9cd0*/  SYNCS.PHASECHK.TRANS64.TRYWAIT P0, [R0+URZ+0x380], R3 ;  /* 0x00038003000075a7 */ /* 0x00452400080011ff */
[----:B----4-:R-:W-:Y:S05]  /*9ce0*/  @!P0 NANOSLEEP.SYNCS 0x989680 ;  /* 0x009896800000895d */ /* 0x010fea0003900000 */
[----:B------:R-:W4:Y:S02]  /*9cf0*/  @!P0 SYNCS.PHASECHK.TRANS64 P0, [R0+URZ+0x380], R3 ;  /* 0x00038003000085a7 */ /* 0x000f2400080010ff */
[----:B----4-:R-:W-:Y:S05]  /*9d00*/  @!P0 BRA `(.L_x_128) ;  /* 0xfffffffc00f08947 */ /* 0x010fea000383ffff */
[----:B------:R-:W-:Y:S05]  /*9d10*/  BRA `(.L_x_277) ;  /* 0xffffffc800f07947 */ /* 0x000fea000383ffff */
.L_x_139:
[----:B-1----:R-:W-:Y:S04]  /*9d20*/  MOV R0, UR43 ;  /* 0x0000002b00007c02 */ /* 0x002fe80008000f00 */
[----:B------:R1:W2:Y:S03]  /*9d30*/  SYNCS.PHASECHK.TRANS64.TRYWAIT P1, [R0+URZ+0x360], R3 ;  /* 0x00036003000075a7 */ /* 0x0002a600080211ff */
[----:B--2---:R-:W-:Y:S05]  /*9d40*/  @!P1 NANOSLEEP.SYNCS 0x989680 ;  /* 0x009896800000995d */ /* 0x004fea0003900000 */
[----:B------:R-:W2:Y:S02]  /*9d50*/  @!P1 SYNCS.PHASECHK.TRANS64 P1, [R0+URZ+0x360], R3 ;  /* 0x00036003000095a7 */ /* 0x000ea400080210ff */
[----:B--2---:R-:W-:Y:S05]  /*9d60*/  @!P1 BRA `(.L_x_139) ;  /* 0xfffffffc00ec9947 */ /* 0x004fea000383ffff */
[----:B------:R-:W-:Y:S05]  /*9d70*/  BRA `(.L_x_138) ;  /* 0xffffffd400e47947 */ /* 0x000fea000383ffff */
.L_x_141:
[----:B-1----:R1:W4:Y:S02]  /*9d80*/  SYNCS.PHASECHK.TRANS64.TRYWAIT P1, [R92+URZ+0x3a0], R7 ;  /* 0x0003a0075c0075a7 */ /* 0x00232400080211ff */
[----:B----4-:R-:W-:Y:S05]  /*9d90*/  @!P1 NANOSLEEP.SYNCS 0x989680 ;  /* 0x009896800000995d */ /* 0x010fea0003900000 */
[----:B------:R-:W4:Y:S02]  /*9da0*/  @!P1 SYNCS.PHASECHK.TRANS64 P1, [R92+URZ+0x3a0], R7 ;  /* 0x0003a0075c0095a7 */ /* 0x000f2400080210ff */
[----:B----4-:R-:W-:Y:S05]  /*9db0*/  @!P1 BRA `(.L_x_141) ;  /* 0xfffffffc00f09947 */ /* 0x010fea000383ffff */
[----:B------:R-:W-:Y:S05]  /*9dc0*/  BRA `(.L_x_140) ;  /* 0xffffffd800207947 */ /* 0x000fea000383ffff */
        .weak           $__internal_0_$__cuda_sm10x_tcgen05_guardrail_trap_col_being_dealloced_not_returned_by_alloc
        .type           $__internal_0_$__cuda_sm10x_tcgen05_guardrail_trap_col_being_dealloced_not_returned_by_alloc,@function
        .size           $__internal_0_$__cuda_sm10x_tcgen05_guardrail_trap_col_being_dealloced_not_returned_by_alloc,($__internal_1_$__cuda_sm10x_tcgen05_guardrail_trap_phase_invalid_during_alloc - $__internal_0_$__cuda_sm10x_tcgen05_guardrail_trap_col_being_dealloced_not_returned_by_alloc)
$__internal_0_$__cuda_sm10x_tcgen05_guardrail_trap_col_being_dealloced_not_returned_by_alloc:
[----:B------:R-:W-:Y:S05]  /*9dd0*/  BPT.TRAP 0x1 ;  /* 0x000000040000795c */ /* 0x000fea0000300000 */
[----:B------:R-:W-:-:S04]  /*9de0*/  HFMA2 R3, -RZ, RZ, 0, 0 ;  /* 0x00000000ff037431 */ /* 0x000fc800000001ff */
[----:B------:R-:W-:Y:S05]  /*9df0*/  RET.REL.NODEC R2 `(_ZN7cutlass13device_kernelINS_4gemm6kernel13GemmUniversalIN4cute5tupleIJiiiiEEENS1_10collective13CollectiveMmaINS1_35MainloopSm100TmaUmmaWarpSpecializedILi54ELi2ELi4ENS5_IJNS4_1CILi1EEESB_SB_EEEEENS5_IJNSA_ILi64EEESE_NSA_ILi32EEEEEENS_12float_e5m2_tENS5_IJSB_llEEESH_SI_NS4_8TiledMMAINS4_8MMA_AtomIJNS4_10MMA_TraitsINS4_19SM100_MMA_F8F6F4_SSEJSH_SH_fSE_SE_NS4_17integral_constantINS4_4UMMA5MajorELSP_1EEESQ_NSN_INSO_7ScaleInELSR_0EEESS_EEEEEENS4_6LayoutISC_NS5_IJNSA_ILi0EEESW_SW_EEEEENS5_IJNS4_10UnderscoreESZ_SZ_EEEEENS4_13SM90_TMA_LOADENS4_14ComposedLayoutINS4_7SwizzleILi2ELi4ELi3EEENS4_18smem_ptr_flag_bitsILi8EEENSV_INS5_IJSE_NSA_ILi8EEEEEENS5_IJSB_SE_EEEEEEEvNS4_8identityES12_S1C_vS1D_EENS_8epilogue10collective18CollectiveEpilogueINS1F_23Sm100TmaWarpSpecializedILi1ELi1ELi32ELb0ELb0EEEJSG_NS5_IJNSV_ISE_SB_EES1K_EEESH_NS5_IJlSB_lEEESH_S1M_NS1F_6fusion15FusionCallbacksIS1J_NS1N_17LinearCombinationISH_fSH_fLNS_15FloatRoundStyleE2EEESG_S1L_JEEENS4_5SM1004TMEM4LOAD26SM100_TMEM_LOAD_16dp32b32xES12_NS13_IS15_S17_NSV_INS5_IJS18_SE_EEENS5_IJSE_SB_EEEEEEENS4_39AutoVectorizingCopyWithAssumedAlignmentILi128EEENS4_14SM90_TMA_STOREES20_S22_S22_EEEvvEEEEvNT_6ParamsE) ;  /* 0xffffff6002807950 */ /* 0x000fea0003c3ffff */
        .weak           $__internal_1_$__cuda_sm10x_tcgen05_guardrail_trap_phase_invalid_during_alloc
        .type           $__internal_1_$__cuda_sm10x_tcgen05_guardrail_trap_phase_invalid_during_alloc,@function
        .size           $__internal_1_$__cuda_sm10x_tcgen05_guardrail_trap_phase_invalid_during_alloc,($__internal_2_$__cuda_sm10x_tcgen05_guardrail_trap_unallocated_columns_being_dealloced - $__internal_1_$__cuda_sm10x_tcgen05_guardrail_trap_phase_invalid_during_alloc)
$__internal_1_$__cuda_sm10x_tcgen05_guardrail_trap_phase_invalid_during_alloc:
[----:B------:R-:W-:Y:S05]  /*9e00*/  BPT.TRAP 0x1 ;  /* 0x000000040000795c */ /* 0x000fea0000300000 */
[----:B------:R-:W-:-:S04]  /*9e10*/  MOV R3, 0x0 ;  /* 0x0000000000037802 */ /* 0x000fc80000000f00 */
[----:B------:R-:W-:Y:S05]  /*9e20*/  RET.REL.NODEC R2 `(_ZN7cutlass13device_kernelINS_4gemm6kernel13GemmUniversalIN4cute5tupleIJiiiiEEENS1_10collective13CollectiveMmaINS1_35MainloopSm100TmaUmmaWarpSpecializedILi54ELi2ELi4ENS5_IJNS4_1CILi1EEESB_SB_EEEEENS5_IJNSA_ILi64EEESE_NSA_ILi32EEEEEENS_12float_e5m2_tENS5_IJSB_llEEESH_SI_NS4_8TiledMMAINS4_8MMA_AtomIJNS4_10MMA_TraitsINS4_19SM100_MMA_F8F6F4_SSEJSH_SH_fSE_SE_NS4_17integral_constantINS4_4UMMA5MajorELSP_1EEESQ_NSN_INSO_7ScaleInELSR_0EEESS_EEEEEENS4_6LayoutISC_NS5_IJNSA_ILi0EEESW_SW_EEEEENS5_IJNS4_10UnderscoreESZ_SZ_EEEEENS4_13SM90_TMA_LOADENS4_14ComposedLayoutINS4_7SwizzleILi2ELi4ELi3EEENS4_18smem_ptr_flag_bitsILi8EEENSV_INS5_IJSE_NSA_ILi8EEEEEENS5_IJSB_SE_EEEEEEEvNS4_8identityES12_S1C_vS1D_EENS_8epilogue10collective18CollectiveEpilogueINS1F_23Sm100TmaWarpSpecializedILi1ELi1ELi32ELb0ELb0EEEJSG_NS5_IJNSV_ISE_SB_EES1K_EEESH_NS5_IJlSB_lEEESH_S1M_NS1F_6fusion15FusionCallbacksIS1J_NS1N_17LinearCombinationISH_fSH_fLNS_15FloatRoundStyleE2EEESG_S1L_JEEENS4_5SM1004TMEM4LOAD26SM100_TMEM_LOAD_16dp32b32xES12_NS13_IS15_S17_NSV_INS5_IJS18_SE_EEENS5_IJSE_SB_EEEEEEENS4_39AutoVectorizingCopyWithAssumedAlignmentILi128EEENS4_14SM90_TMA_STOREES20_S22_S22_EEEvvEEEEvNT_6ParamsE) ;  /* 0xffffff6002747950 */ /* 0x000fea0003c3ffff */
        .weak           $__internal_2_$__cuda_sm10x_tcgen05_guardrail_trap_unallocated_columns_being_dealloced
        .type           $__internal_2_$__cuda_sm10x_tcgen05_guardrail_trap_unallocated_columns_being_dealloced,@function
        .size           $__internal_2_$__cuda_sm10x_tcgen05_guardrail_trap_unallocated_columns_being_dealloced,(.L_x_279 - $__internal_2_$__cuda_sm10x_tcgen05_guardrail_trap_unallocated_columns_being_dealloced)
$__internal_2_$__cuda_sm10x_tcgen05_guardrail_trap_unallocated_columns_being_dealloced:
[----:B------:R-:W-:Y:S05]  /*9e30*/  BPT.TRAP 0x1 ;  /* 0x000000040000795c */ /* 0x000fea0000300000 */
[----:B------:R-:W-:-:S04]  /*9e40*/  HFMA2 R3, -RZ, RZ, 0, 0 ;  /* 0x00000000ff037431 */ /* 0x000fc800000001ff */
[----:B------:R-:W-:Y:S05]  /*9e50*/  RET.REL.NODEC R2 `(_ZN7cutlass13device_kernelINS_4gemm6kernel13GemmUniversalIN4cute5tupleIJiiiiEEENS1_10collective13CollectiveMmaINS1_35MainloopSm100TmaUmmaWarpSpecializedILi54ELi2ELi4ENS5_IJNS4_1CILi1EEESB_SB_EEEEENS5_IJNSA_ILi64EEESE_NSA_ILi32EEEEEENS_12float_e5m2_tENS5_IJSB_llEEESH_SI_NS4_8TiledMMAINS4_8MMA_AtomIJNS4_10MMA_TraitsINS4_19SM100_MMA_F8F6F4_SSEJSH_SH_fSE_SE_NS4_17integral_constantINS4_4UMMA5MajorELSP_1EEESQ_NSN_INSO_7ScaleInELSR_0EEESS_EEEEEENS4_6LayoutISC_NS5_IJNSA_ILi0EEESW_SW_EEEEENS5_IJNS4_10UnderscoreESZ_SZ_EEEEENS4_13SM90_TMA_LOADENS4_14ComposedLayoutINS4_7SwizzleILi2ELi4ELi3EEENS4_18smem_ptr_flag_bitsILi8EEENSV_INS5_IJSE_NSA_ILi8EEEEEENS5_IJSB_SE_EEEEEEEvNS4_8identityES12_S1C_vS1D_EENS_8epilogue10collective18CollectiveEpilogueINS1F_23Sm100TmaWarpSpecializedILi1ELi1ELi32ELb0ELb0EEEJSG_NS5_IJNSV_ISE_SB_EES1K_EEESH_NS5_IJlSB_lEEESH_S1M_NS1F_6fusion15FusionCallbacksIS1J_NS1N_17LinearCombinationISH_fSH_fLNS_15FloatRoundStyleE2EEESG_S1L_JEEENS4_5SM1004TMEM4LOAD26SM100_TMEM_LOAD_16dp32b32xES12_NS13_IS15_S17_NSV_INS5_IJS18_SE_EEENS5_IJSE_SB_EEEEEEENS4_39AutoVectorizingCopyWithAssumedAlignmentILi128EEENS4_14SM90_TMA_STOREES20_S22_S22_EEEvvEEEEvNT_6ParamsE) ;  /* 0xffffff6002687950 */ /* 0x000fea0003c3ffff */
.L_x_278:
[----:B------:R-:W-:-:S00]  /*9e60*/  BRA `(.L_x_278) ;  /* 0xfffffffc00fc7947 */ /* 0x000fc0000383ffff */
[----:B------:R-:W-:-:S00]  /*9e70*/  NOP ;  /* 0x0000000000007918 */ /* 0x000fc00000000000 */
        /* <DEDUP_REMOVED lines=8> */
.L_x_279:


//--------------------- .nv.global.init           --------------------------
	.section	.nv.global.init,"aw",@progbits
.nv.global.init:
	.type		$str$27,@object
	.size		$str$27,($str$28 - $str$27)
$str$27:
        /*0000*/ 	.byte	0x28, 0x61, 0x64, 0x64, 0x72, 0x65, 0x73, 0x73, 0x20, 0x26, 0x20, 0x6d, 0x61, 0x73, 0x6b, 0x29
        /*0010*/ 	.byte	0x20, 0x3d, 0x3d, 0x20, 0x30, 0x00
	.type		$str$28,@object
	.size		$str$28,($str$26 - $str$28)
$str$28:
        /*0016*/ 	.byte	0x2f, 0x74, 0x6d, 0x70, 0x2f, 0x63, 0x75, 0x74, 0x6c, 0x61, 0x73, 0x73, 0x5f, 0x73, 0x77, 0x65
        /*0026*/ 	.byte	0x65, 0x70, 0x5f, 0x73, 0x72, 0x63, 0x2f, 0x69, 0x6e, 0x63, 0x6c, 0x75, 0x64, 0x65, 0x2f, 0x63
        /*0036*/ 	.byte	0x75, 0x74, 0x65, 0x2f, 0x70, 0x6f, 0x69, 0x6e, 0x74, 0x65, 0x72, 0x5f, 0x66, 0x6c, 0x61, 0x67
        /*0046*/ 	.byte	0x67, 0x65, 0x64, 0x2e, 0x68, 0x70, 0x70, 0x00
	.type		$str$26,@object
	.size		$str$26,($str$25 - $str$26)
$str$26:
        /*004e*/ 	.byte	0x2f, 0x74, 0x6d, 0x70, 0x2f, 0x63, 0x75, 0x74, 0x6c, 0x61, 0x73, 0x73, 0x5f, 0x73, 0x77, 0x65
        /*005e*/ 	.byte	0x65, 0x70, 0x5f, 0x73, 0x72, 0x63, 0x2f, 0x69, 0x6e, 0x63, 0x6c, 0x75, 0x64, 0x65, 0x2f, 0x63
        /*006e*/ 	.byte	0x75, 0x74, 0x65, 0x2f, 0x61, 0x74, 0x6f, 0x6d, 0x2f, 0x63, 0x6f, 0x70, 0x79, 0x5f, 0x74, 0x72
        /*007e*/ 	.byte	0x61, 0x69, 0x74, 0x73, 0x5f, 0x73, 0x6d, 0x31, 0x30, 0x30, 0x2e, 0x68, 0x70, 0x70, 0x00
	.type		$str$25,@object
	.size		$str$25,(__unnamed_1 - $str$25)
$str$25:
        /*008d*/ 	.byte	0x28, 0x28, 0x75, 0x69, 0x6e, 0x74, 0x33, 0x32, 0x5f, 0x74, 0x28, 0x74, 0x68, 0x72, 0x65, 0x61
        /*009d*/ 	.byte	0x64, 0x49, 0x64, 0x78, 0x2e, 0x78, 0x29, 0x20, 0x2f, 0x20, 0x33, 0x32, 0x29, 0x20, 0x25, 0x20
        /*00ad*/ 	.byte	0x34, 0x29, 0x20, 0x3d, 0x3d, 0x20, 0x28, 0x28, 0x28, 0x74, 0x6d, 0x65, 0x6d, 0x5f, 0x61, 0x64
        /*00bd*/ 	.byte	0x64, 0x72, 0x20, 0x3e, 0x3e, 0x20, 0x31, 0x36, 0x29, 0x20, 0x2f, 0x20, 0x33, 0x32, 0x29, 0x20
        /*00cd*/ 	.byte	0x25, 0x20, 0x34, 0x29, 0x00
	.type		__unnamed_1,@object
	.size		__unnamed_1,(__unnamed_2 - __unnamed_1)
__unnamed_1:
        /*00d2*/ 	.byte	0x61, 0x75, 0x74, 0x6f, 0x20, 0x63, 0x75, 0x74, 0x65, 0x3a, 0x3a, 0x61, 0x73, 0x5f, 0x70, 0x6f
        /* <DEDUP_REMOVED lines=24> */
        /*0262*/ 	.byte	0x3c, 0x34, 0x30, 0x39, 0x36, 0x3e, 0x3e, 0x3e, 0x3e, 0x5d, 0x00
	.type		__unnamed_2,@object
	.size		__unnamed_2,(.L_2 - __unnamed_2)
__unnamed_2:
        /* <DEDUP_REMOVED lines=40> */
        /*04ed*/ 	.byte	0x74, 0x65, 0x3a, 0x3a, 0x43, 0x3c, 0x30, 0x3e, 0x3e, 0x3e, 0x3e, 0x5d, 0x00
.L_2:


//--------------------- .nv.shared._ZN7cutlass13device_kernelINS_4gemm6kernel13GemmUniversalIN4cute5tupleIJiiiiEEENS1_10collective13CollectiveMmaINS1_35MainloopSm100TmaUmmaWarpSpecializedILi54ELi2ELi4ENS5_IJNS4_1CILi1EEESB_SB_EEEEENS5_IJNSA_ILi64EEESE_NSA_ILi32EEEEEENS_12float_e5m2_tENS5_IJSB_llEEESH_SI_NS4_8TiledMMAINS4_8MMA_AtomIJNS4_10MMA_TraitsINS4_19SM100_MMA_F8F6F4_SSEJSH_SH_fSE_SE_NS4_17integral_constantINS4_4UMMA5MajorELSP_1EEESQ_NSN_INSO_7ScaleInELSR_0EEESS_EEEEEENS4_6LayoutISC_NS5_IJNSA_ILi0EEESW_SW_EEEEENS5_IJNS4_10UnderscoreESZ_SZ_EEEEENS4_13SM90_TMA_LOADENS4_14ComposedLayoutINS4_7SwizzleILi2ELi4ELi3EEENS4_18smem_ptr_flag_bitsILi8EEENSV_INS5_IJSE_NSA_ILi8EEEEEENS5_IJSB_SE_EEEEEEEvNS4_8identityES12_S1C_vS1D_EENS_8epilogue10collective18CollectiveEpilogueINS1F_23Sm100TmaWarpSpecializedILi1ELi1ELi32ELb0ELb0EEEJSG_NS5_IJNSV_ISE_SB_EES1K_EEESH_NS5_IJlSB_lEEESH_S1M_NS1F_6fusion15FusionCallbacksIS1J_NS1N_17LinearCombinationISH_fSH_fLNS_15FloatRoundStyleE2EEESG_S1L_JEEENS4_5SM1004TMEM4LOAD26SM100_TMEM_LOAD_16dp32b32xES12_NS13_IS15_S17_NSV_INS5_IJS18_SE_EEENS5_IJSE_SB_EEEEEEENS4_39AutoVectorizingCopyWithAssumedAlignmentILi128EEENS4_14SM90_TMA_STOREES20_S22_S22_EEEvvEEEEvNT_6ParamsE --------------------------
	.section	.nv.shared._ZN7cutlass13device_kernelINS_4gemm6kernel13GemmUniversalIN4cute5tupleIJiiiiEEENS1_10collective13CollectiveMmaINS1_35MainloopSm100TmaUmmaWarpSpecializedILi54ELi2ELi4ENS5_IJNS4_1CILi1EEESB_SB_EEEEENS5_IJNSA_ILi64EEESE_NSA_ILi32EEEEEENS_12float_e5m2_tENS5_IJSB_llEEESH_SI_NS4_8TiledMMAINS4_8MMA_AtomIJNS4_10MMA_TraitsINS4_19SM100_MMA_F8F6F4_SSEJSH_SH_fSE_SE_NS4_17integral_constantINS4_4UMMA5MajorELSP_1EEESQ_NSN_INSO_7ScaleInELSR_0EEESS_EEEEEENS4_6LayoutISC_NS5_IJNSA_ILi0EEESW_SW_EEEEENS5_IJNS4_10UnderscoreESZ_SZ_EEEEENS4_13SM90_TMA_LOADENS4_14ComposedLayoutINS4_7SwizzleILi2ELi4ELi3EEENS4_18smem_ptr_flag_bitsILi8EEENSV_INS5_IJSE_NSA_ILi8EEEEEENS5_IJSB_SE_EEEEEEEvNS4_8identityES12_S1C_vS1D_EENS_8epilogue10collective18CollectiveEpilogueINS1F_23Sm100TmaWarpSpecializedILi1ELi1ELi32ELb0ELb0EEEJSG_NS5_IJNSV_ISE_SB_EES1K_EEESH_NS5_IJlSB_lEEESH_S1M_NS1F_6fusion15FusionCallbacksIS1J_NS1N_17LinearCombinationISH_fSH_fLNS_15FloatRoundStyleE2EEESG_S1L_JEEENS4_5SM1004TMEM4LOAD26SM100_TMEM_LOAD_16dp32b32xES12_NS13_IS15_S17_NSV_INS5_IJS18_SE_EEENS5_IJSE_SB_EEEEEEENS4_39AutoVectorizingCopyWithAssumedAlignmentILi128EEENS4_14SM90_TMA_STOREES20_S22_S22_EEEvvEEEEvNT_6ParamsE,"aw",@nobits
	.sectionflags	@""
	.align	16
	.zero		1024


//--------------------- .nv.shared.reserved.0     --------------------------
	.section	.nv.shared.reserved.0,"aw",@nobits
	.weak		__nv_reservedSMEM_offset_0_alias
	.size		__nv_reservedSMEM_offset_0_alias, 0, 64
	.other		__nv_reservedSMEM_offset_0_alias,@"STO_CUDA_RESERVED_SHARED STV_DEFAULT"
__nv_reservedSMEM_offset_0_alias:
	.zero		0
.nv.shared.reserved.0:
	.zero		64
	.weak		__nv_reservedSMEM_tcgen05_partition
	.type		__nv_reservedSMEM_tcgen05_partition,@object
	.size		__nv_reservedSMEM_tcgen05_partition,(.L_0 - __nv_reservedSMEM_tcgen05_partition)
__nv_reservedSMEM_tcgen05_partition:
	.zero		32
.L_0:


//--------------------- .nv.global                --------------------------
	.section	.nv.global,"aw",@nobits
.nv.global:
	.type		_ZN40_INTERNAL_84753db5_4_k_cu_67bca6b8_296964cute1_E,@object
	.size		_ZN40_INTERNAL_84753db5_4_k_cu_67bca6b8_296964cute1_E,(_ZN40_INTERNAL_84753db5_4_k_cu_67bca6b8_296964cuda3std3__45__cpo6cbeginE - _ZN40_INTERNAL_84753db5_4_k_cu_67bca6b8_296964cute1_E)
_ZN40_INTERNAL_84753db5_4_k_cu_67bca6b8_296964cute1_E:
	.zero		1
	.type		_ZN40_INTERNAL_84753db5_4_k_cu_67bca6b8_296964cuda3std3__45__cpo6cbeginE,@object
	.size		_ZN40_INTERNAL_84753db5_4_k_cu_67bca6b8_296964cuda3std3__45__cpo6cbeginE,(_ZN40_INTERNAL_84753db5_4_k_cu_67bca6b8_296964cuda3std3__48in_placeE - _ZN40_INTERNAL_84753db5_4_k_cu_67bca6b8_296964cuda3std3__45__cpo6cbeginE)
_ZN40_INTERNAL_84753db5_4_k_cu_67bca6b8_296964cuda3std3__45__cpo6cbeginE:
	.zero		1
	.type		_ZN40_INTERNAL_84753db5_4_k_cu_67bca6b8_296964cuda3std3__48in_placeE,@object
	.size		_ZN40_INTERNAL_84753db5_4_k_cu_67bca6b8_296964cuda3std3__48in_placeE,(_ZN40_INTERNAL_84753db5_4_k_cu_67bca6b8_296964cuda3std6ranges3__45__cpo9iter_moveE - _ZN40_INTERNAL_84753db5_4_k_cu_67bca6b8_296964cuda3std3__48in_placeE)
_ZN40_INTERNAL_84753db5_4_k_cu_67bca6b8_296964cuda3std3__48in_placeE:
	.zero		1
	.type		_ZN40_INTERNAL_84753db5_4_k_cu_67bca6b8_296964cuda3std6ranges3__45__cpo9iter_moveE,@object
	.size		_ZN40_INTERNAL_84753db5_4_k_cu_67bca6b8_296964cuda3std6ranges3__45__cpo9iter_moveE,(_ZN40_INTERNAL_84753db5_4_k_cu_67bca6b8_296964cuda3std3__45__cpo5beginE - _ZN40_INTERNAL_84753db5_4_k_cu_67bca6b8_296964cuda3std6ranges3__45__cpo9iter_moveE)
_ZN40_INTERNAL_84753db5_4_k_cu_67bca6b8_296964cuda3std6ranges3__45__cpo9iter_moveE:
	.zero		1
	.type		_ZN40_INTERNAL_84753db5_4_k_cu_67bca6b8_296964cuda3std3__45__cpo5beginE,@object
	.size		_ZN40_INTERNAL_84753db5_4_k_cu_67bca6b8_296964cuda3std3__45__cpo5beginE,(_ZN40_INTERNAL_84753db5_4_k_cu_67bca6b8_296964cuda3std3__442_GLOBAL__N__84753db5_4_k_cu_67bca6b8_296966ignoreE - _ZN40_INTERNAL_84753db5_4_k_cu_67bca6b8_296964cuda3std3__45__cpo5beginE)
_ZN40_INTERNAL_84753db5_4_k_cu_67bca6b8_296964cuda3std3__45__cpo5beginE:
	.zero		1
	.type		_ZN40_INTERNAL_84753db5_4_k_cu_67bca6b8_296964cuda3std3__442_GLOBAL__N__84753db5_4_k_cu_67bca6b8_296966ignoreE,@object
	.size		_ZN40_INTERNAL_84753db5_4_k_cu_67bca6b8_296964cuda3std3__442_GLOBAL__N__84753db5_4_k_cu_67bca6b8_296966ignoreE,(_ZN40_INTERNAL_84753db5_4_k_cu_67bca6b8_296964cute7productE - _ZN40_INTERNAL_84753db5_4_k_cu_67bca6b8_296964cuda3std3__442_GLOBAL__N__84753db5_4_k_cu_67bca6b8_296966ignoreE)
_ZN40_INTERNAL_84753db5_4_k_cu_67bca6b8_296964cuda3std3__442_GLOBAL__N__84753db5_4_k_cu_67bca6b8_296966ignoreE:
	.zero		1
	.type		_ZN40_INTERNAL_84753db5_4_k_cu_67bca6b8_296964cute7productE,@object
	.size		_ZN40_INTERNAL_84753db5_4_k_cu_67bca6b8_296964cute7productE,(_ZN40_INTERNAL_84753db5_4_k_cu_67bca6b8_296964cuda3std3__45__cpo3endE - _ZN40_INTERNAL_84753db5_4_k_cu_67bca6b8_296964cute7productE)
_ZN40_INTERNAL_84753db5_4_k_cu_67bca6b8_296964cute7productE:
	.zero		1
	.type		_ZN40_INTERNAL_84753db5_4_k_cu_67bca6b8_296964cuda3std3__45__cpo3endE,@object
	.size		_ZN40_INTERNAL_84753db5_4_k_cu_67bca6b8_296964cuda3std3__45__cpo3endE,(_ZN40_INTERNAL_84753db5_4_k_cu_67bca6b8_296964cuda3std3__419piecewise_constructE - _ZN40_INTERNAL_84753db5_4_k_cu_67bca6b8_296964cuda3std3__45__cpo3endE)
_ZN40_INTERNAL_84753db5_4_k_cu_67bca6b8_296964cuda3std3__45__cpo3endE:
	.zero		1
	.type		_ZN40_INTERNAL_84753db5_4_k_cu_67bca6b8_296964cuda3std3__419piecewise_constructE,@object
	.size		_ZN40_INTERNAL_84753db5_4_k_cu_67bca6b8_296964cuda3std3__419piecewise_constructE,(_ZN40_INTERNAL_84753db5_4_k_cu_67bca6b8_296964cuda3std3__45__cpo4cendE - _ZN40_INTERNAL_84753db5_4_k_cu_67bca6b8_296964cuda3std3__419piecewise_constructE)
_ZN40_INTERNAL_84753db5_4_k_cu_67bca6b8_296964cuda3std3__419piecewise_constructE:
	.zero		1
	.type		_ZN40_INTERNAL_84753db5_4_k_cu_67bca6b8_296964cuda3std3__45__cpo4cendE,@object
	.size		_ZN40_INTERNAL_84753db5_4_k_cu_67bca6b8_296964cuda3std3__45__cpo4cendE,(_ZN40_INTERNAL_84753db5_4_k_cu_67bca6b8_296964cuda3std6ranges3__45__cpo4swapE - _ZN40_INTERNAL_84753db5_4_k_cu_67bca6b8_296964cuda3std3__45__cpo4cendE)
_ZN40_INTERNAL_84753db5_4_k_cu_67bca6b8_296964cuda3std3__45__cpo4cendE:
	.zero		1
	.type		_ZN40_INTERNAL_84753db5_4_k_cu_67bca6b8_296964cuda3std6ranges3__45__cpo4swapE,@object
	.size		_ZN40_INTERNAL_84753db5_4_k_cu_67bca6b8_296964cuda3std6ranges3__45__cpo4swapE,(.L_10 - _ZN40_INTERNAL_84753db5_4_k_cu_67bca6b8_296964cuda3std6ranges3__45__cpo4swapE)
_ZN40_INTERNAL_84753db5_4_k_cu_67bca6b8_296964cuda3std6ranges3__45__cpo4swapE:
	.zero		1
.L_10:


//--------------------- .nv.constant0._ZN7cutlass13device_kernelINS_4gemm6kernel13GemmUniversalIN4cute5tupleIJiiiiEEENS1_10collective13CollectiveMmaINS1_35MainloopSm100TmaUmmaWarpSpecializedILi54ELi2ELi4ENS5_IJNS4_1CILi1EEESB_SB_EEEEENS5_IJNSA_ILi64EEESE_NSA_ILi32EEEEEENS_12float_e5m2_tENS5_IJSB_llEEESH_SI_NS4_8TiledMMAINS4_8MMA_AtomIJNS4_10MMA_TraitsINS4_19SM100_MMA_F8F6F4_SSEJSH_SH_fSE_SE_NS4_17integral_constantINS4_4UMMA5MajorELSP_1EEESQ_NSN_INSO_7ScaleInELSR_0EEESS_EEEEEENS4_6LayoutISC_NS5_IJNSA_ILi0EEESW_SW_EEEEENS5_IJNS4_10UnderscoreESZ_SZ_EEEEENS4_13SM90_TMA_LOADENS4_14ComposedLayoutINS4_7SwizzleILi2ELi4ELi3EEENS4_18smem_ptr_flag_bitsILi8EEENSV_INS5_IJSE_NSA_ILi8EEEEEENS5_IJSB_SE_EEEEEEEvNS4_8identityES12_S1C_vS1D_EENS_8epilogue10collective18CollectiveEpilogueINS1F_23Sm100TmaWarpSpecializedILi1ELi1ELi32ELb0ELb0EEEJSG_NS5_IJNSV_ISE_SB_EES1K_EEESH_NS5_IJlSB_lEEESH_S1M_NS1F_6fusion15FusionCallbacksIS1J_NS1N_17LinearCombinationISH_fSH_fLNS_15FloatRoundStyleE2EEESG_S1L_JEEENS4_5SM1004TMEM4LOAD26SM100_TMEM_LOAD_16dp32b32xES12_NS13_IS15_S17_NSV_INS5_IJS18_SE_EEENS5_IJSE_SB_EEEEEEENS4_39AutoVectorizingCopyWithAssumedAlignmentILi128EEENS4_14SM90_TMA_STOREES20_S22_S22_EEEvvEEEEvNT_6ParamsE --------------------------
	.section	.nv.constant0._ZN7cutlass13device_kernelINS_4gemm6kernel13GemmUniversalIN4cute5tupleIJiiiiEEENS1_10collective13CollectiveMmaINS1_35MainloopSm100TmaUmmaWarpSpecializedILi54ELi2ELi4ENS5_IJNS4_1CILi1EEESB_SB_EEEEENS5_IJNSA_ILi64EEESE_NSA_ILi32EEEEEENS_12float_e5m2_tENS5_IJSB_llEEESH_SI_NS4_8TiledMMAINS4_8MMA_AtomIJNS4_10MMA_TraitsINS4_19SM100_MMA_F8F6F4_SSEJSH_SH_fSE_SE_NS4_17integral_constantINS4_4UMMA5MajorELSP_1EEESQ_NSN_INSO_7ScaleInELSR_0EEESS_EEEEEENS4_6LayoutISC_NS5_IJNSA_ILi0EEESW_SW_EEEEENS5_IJNS4_10UnderscoreESZ_SZ_EEEEENS4_13SM90_TMA_LOADENS4_14ComposedLayoutINS4_7SwizzleILi2ELi4ELi3EEENS4_18smem_ptr_flag_bitsILi8EEENSV_INS5_IJSE_NSA_ILi8EEEEEENS5_IJSB_SE_EEEEEEEvNS4_8identityES12_S1C_vS1D_EENS_8epilogue10collective18CollectiveEpilogueINS1F_23Sm100TmaWarpSpecializedILi1ELi1ELi32ELb0ELb0EEEJSG_NS5_IJNSV_ISE_SB_EES1K_EEESH_NS5_IJlSB_lEEESH_S1M_NS1F_6fusion15FusionCallbacksIS1J_NS1N_17LinearCombinationISH_fSH_fLNS_15FloatRoundStyleE2EEESG_S1L_JEEENS4_5SM1004TMEM4LOAD26SM100_TMEM_LOAD_16dp32b32xES12_NS13_IS15_S17_NSV_INS5_IJS18_SE_EEENS5_IJSE_SB_EEEEEEENS4_39AutoVectorizingCopyWithAssumedAlignmentILi128EEENS4_14SM90_TMA_STOREES20_S22_S22_EEEvvEEEEvNT_6ParamsE,"a",@progbits
	.sectionflags	@""
	.align	4
.nv.constant0._ZN7cutlass13device_kernelINS_4gemm6kernel13GemmUniversalIN4cute5tupleIJiiiiEEENS1_10collective13CollectiveMmaINS1_35MainloopSm100TmaUmmaWarpSpecializedILi54ELi2ELi4ENS5_IJNS4_1CILi1EEESB_SB_EEEEENS5_IJNSA_ILi64EEESE_NSA_ILi32EEEEEENS_12float_e5m2_tENS5_IJSB_llEEESH_SI_NS4_8TiledMMAINS4_8MMA_AtomIJNS4_10MMA_TraitsINS4_19SM100_MMA_F8F6F4_SSEJSH_SH_fSE_SE_NS4_17integral_constantINS4_4UMMA5MajorELSP_1EEESQ_NSN_INSO_7ScaleInELSR_0EEESS_EEEEEENS4_6LayoutISC_NS5_IJNSA_ILi0EEESW_SW_EEEEENS5_IJNS4_10UnderscoreESZ_SZ_EEEEENS4_13SM90_TMA_LOADENS4_14ComposedLayoutINS4_7SwizzleILi2ELi4ELi3EEENS4_18smem_ptr_flag_bitsILi8EEENSV_INS5_IJSE_NSA_ILi8EEEEEENS5_IJSB_SE_EEEEEEEvNS4_8identityES12_S1C_vS1D_EENS_8epilogue10collective18CollectiveEpilogueINS1F_23Sm100TmaWarpSpecializedILi1ELi1ELi32ELb0ELb0EEEJSG_NS5_IJNSV_ISE_SB_EES1K_EEESH_NS5_IJlSB_lEEESH_S1M_NS1F_6fusion15FusionCallbacksIS1J_NS1N_17LinearCombinationISH_fSH_fLNS_15FloatRoundStyleE2EEESG_S1L_JEEENS4_5SM1004TMEM4LOAD26SM100_TMEM_LOAD_16dp32b32xES12_NS13_IS15_S17_NSV_INS5_IJS18_SE_EEENS5_IJSE_SB_EEEEEEENS4_39AutoVectorizingCopyWithAssumedAlignmentILi128EEENS4_14SM90_TMA_STOREES20_S22_S22_EEEvvEEEEvNT_6ParamsE:
	.zero		2944


//--------------------- SYMBOLS --------------------------

	.type		.nv.reservedSmem.offset0,@object
	.size		.nv.reservedSmem.offset0,0x4
	.type		.nv.reservedSmem.cap,@object
	.size		.nv.reservedSmem.cap,0x4
	.type		__assertfail,@function
